//
// Generated by NVIDIA NVVM Compiler
//
// Compiler Build ID: CL-36424714
// Cuda compilation tools, release 13.0, V13.0.88
// Based on NVVM 20.0.0
//

.version 9.0
.target sm_100
.address_size 64

	// .globl	_Z14generarTableroPiiiiP17curandStateXORWOW
.global .align 4 .b8 precalc_xorwow_matrix[102400];
.global .align 4 .b8 precalc_xorwow_offset_matrix[102400];
.global .align 4 .b8 mrg32k3aM1[2304];
.global .align 4 .b8 mrg32k3aM2[2304];
.global .align 4 .b8 mrg32k3aM1SubSeq[2016];
.global .align 4 .b8 mrg32k3aM2SubSeq[2016];
.global .align 4 .b8 mrg32k3aM1Seq[2304];
.global .align 4 .b8 mrg32k3aM2Seq[2304];
.const .align 8 .b8 __cr_lgamma_table[72];
// _ZZ15checkAndReplacePiiiE9rowValues has been demoted
// _ZZ15checkAndReplacePiiiE9colValues has been demoted

.visible .entry _Z14generarTableroPiiiiP17curandStateXORWOW(
	.param .u64 .ptr .align 1 _Z14generarTableroPiiiiP17curandStateXORWOW_param_0,
	.param .u32 _Z14generarTableroPiiiiP17curandStateXORWOW_param_1,
	.param .u32 _Z14generarTableroPiiiiP17curandStateXORWOW_param_2,
	.param .u32 _Z14generarTableroPiiiiP17curandStateXORWOW_param_3,
	.param .u64 .ptr .align 1 _Z14generarTableroPiiiiP17curandStateXORWOW_param_4
)
{
	.reg .pred 	%p<27>;
	.reg .b32 	%r<434>;
	.reg .b64 	%rd<24>;

	ld.param.u64 	%rd8, [_Z14generarTableroPiiiiP17curandStateXORWOW_param_0];
	ld.param.u32 	%r183, [_Z14generarTableroPiiiiP17curandStateXORWOW_param_1];
	ld.param.u32 	%r184, [_Z14generarTableroPiiiiP17curandStateXORWOW_param_2];
	ld.param.u32 	%r185, [_Z14generarTableroPiiiiP17curandStateXORWOW_param_3];
	ld.param.u64 	%rd9, [_Z14generarTableroPiiiiP17curandStateXORWOW_param_4];
	cvta.to.global.u64 	%rd10, %rd9;
	mov.u32 	%r186, %ctaid.x;
	mov.u32 	%r187, %ntid.x;
	mov.u32 	%r188, %tid.x;
	mad.lo.s32 	%r189, %r186, %r187, %r188;
	mov.u32 	%r190, %ctaid.y;
	mov.u32 	%r191, %ntid.y;
	mov.u32 	%r192, %tid.y;
	mad.lo.s32 	%r1, %r190, %r191, %r192;
	cvt.s64.s32 	%rd1, %r189;
	mul.wide.s32 	%rd11, %r189, 48;
	add.s64 	%rd2, %rd10, %rd11;
	mov.b32 	%r193, -1949925294;
	mov.b32 	%r194, 1583451989;
	st.global.v2.u32 	[%rd2], {%r194, %r193};
	mov.b32 	%r195, -123459836;
	mov.b32 	%r196, -1846483240;
	st.global.v2.u32 	[%rd2+8], {%r196, %r195};
	mov.b32 	%r197, -2067598762;
	mov.b32 	%r198, -589760388;
	st.global.v2.u32 	[%rd2+16], {%r198, %r197};
	setp.eq.s32 	%p1, %r189, 0;
	@%p1 bra 	$L__BB0_42;
	mov.b32 	%r340, 0;
	mov.u64 	%rd23, %rd1;
$L__BB0_2:
	and.b64  	%rd4, %rd23, 3;
	setp.eq.s64 	%p2, %rd4, 0;
	@%p2 bra 	$L__BB0_41;
	mul.wide.u32 	%rd12, %r340, 3200;
	mov.u64 	%rd13, precalc_xorwow_matrix;
	add.s64 	%rd5, %rd13, %rd12;
	cvt.u32.u64 	%r3, %rd4;
	mov.b32 	%r341, 0;
$L__BB0_4:
	mov.b32 	%r354, 0;
	mov.u32 	%r355, %r354;
	mov.u32 	%r356, %r354;
	mov.u32 	%r357, %r354;
	mov.u32 	%r358, %r354;
	mov.u32 	%r347, %r354;
$L__BB0_5:
	mul.wide.u32 	%rd14, %r347, 4;
	add.s64 	%rd15, %rd2, %rd14;
	ld.global.u32 	%r11, [%rd15+4];
	shl.b32 	%r12, %r347, 5;
	mov.b32 	%r353, 0;
$L__BB0_6:
	.pragma "nounroll";
	shr.u32 	%r203, %r11, %r353;
	and.b32  	%r204, %r203, 1;
	setp.eq.b32 	%p3, %r204, 1;
	not.pred 	%p4, %p3;
	add.s32 	%r205, %r12, %r353;
	mul.lo.s32 	%r206, %r205, 5;
	mul.wide.u32 	%rd16, %r206, 4;
	add.s64 	%rd6, %rd5, %rd16;
	@%p4 bra 	$L__BB0_8;
	ld.global.u32 	%r207, [%rd6];
	xor.b32  	%r358, %r358, %r207;
	ld.global.u32 	%r208, [%rd6+4];
	xor.b32  	%r357, %r357, %r208;
	ld.global.u32 	%r209, [%rd6+8];
	xor.b32  	%r356, %r356, %r209;
	ld.global.u32 	%r210, [%rd6+12];
	xor.b32  	%r355, %r355, %r210;
	ld.global.u32 	%r211, [%rd6+16];
	xor.b32  	%r354, %r354, %r211;
$L__BB0_8:
	and.b32  	%r213, %r203, 2;
	setp.eq.s32 	%p5, %r213, 0;
	@%p5 bra 	$L__BB0_10;
	ld.global.u32 	%r214, [%rd6+20];
	xor.b32  	%r358, %r358, %r214;
	ld.global.u32 	%r215, [%rd6+24];
	xor.b32  	%r357, %r357, %r215;
	ld.global.u32 	%r216, [%rd6+28];
	xor.b32  	%r356, %r356, %r216;
	ld.global.u32 	%r217, [%rd6+32];
	xor.b32  	%r355, %r355, %r217;
	ld.global.u32 	%r218, [%rd6+36];
	xor.b32  	%r354, %r354, %r218;
$L__BB0_10:
	and.b32  	%r220, %r203, 4;
	setp.eq.s32 	%p6, %r220, 0;
	@%p6 bra 	$L__BB0_12;
	ld.global.u32 	%r221, [%rd6+40];
	xor.b32  	%r358, %r358, %r221;
	ld.global.u32 	%r222, [%rd6+44];
	xor.b32  	%r357, %r357, %r222;
	ld.global.u32 	%r223, [%rd6+48];
	xor.b32  	%r356, %r356, %r223;
	ld.global.u32 	%r224, [%rd6+52];
	xor.b32  	%r355, %r355, %r224;
	ld.global.u32 	%r225, [%rd6+56];
	xor.b32  	%r354, %r354, %r225;
$L__BB0_12:
	and.b32  	%r227, %r203, 8;
	setp.eq.s32 	%p7, %r227, 0;
	@%p7 bra 	$L__BB0_14;
	ld.global.u32 	%r228, [%rd6+60];
	xor.b32  	%r358, %r358, %r228;
	ld.global.u32 	%r229, [%rd6+64];
	xor.b32  	%r357, %r357, %r229;
	ld.global.u32 	%r230, [%rd6+68];
	xor.b32  	%r356, %r356, %r230;
	ld.global.u32 	%r231, [%rd6+72];
	xor.b32  	%r355, %r355, %r231;
	ld.global.u32 	%r232, [%rd6+76];
	xor.b32  	%r354, %r354, %r232;
$L__BB0_14:
	and.b32  	%r234, %r203, 16;
	setp.eq.s32 	%p8, %r234, 0;
	@%p8 bra 	$L__BB0_16;
	ld.global.u32 	%r235, [%rd6+80];
	xor.b32  	%r358, %r358, %r235;
	ld.global.u32 	%r236, [%rd6+84];
	xor.b32  	%r357, %r357, %r236;
	ld.global.u32 	%r237, [%rd6+88];
	xor.b32  	%r356, %r356, %r237;
	ld.global.u32 	%r238, [%rd6+92];
	xor.b32  	%r355, %r355, %r238;
	ld.global.u32 	%r239, [%rd6+96];
	xor.b32  	%r354, %r354, %r239;
$L__BB0_16:
	and.b32  	%r241, %r203, 32;
	setp.eq.s32 	%p9, %r241, 0;
	@%p9 bra 	$L__BB0_18;
	ld.global.u32 	%r242, [%rd6+100];
	xor.b32  	%r358, %r358, %r242;
	ld.global.u32 	%r243, [%rd6+104];
	xor.b32  	%r357, %r357, %r243;
	ld.global.u32 	%r244, [%rd6+108];
	xor.b32  	%r356, %r356, %r244;
	ld.global.u32 	%r245, [%rd6+112];
	xor.b32  	%r355, %r355, %r245;
	ld.global.u32 	%r246, [%rd6+116];
	xor.b32  	%r354, %r354, %r246;
$L__BB0_18:
	and.b32  	%r248, %r203, 64;
	setp.eq.s32 	%p10, %r248, 0;
	@%p10 bra 	$L__BB0_20;
	ld.global.u32 	%r249, [%rd6+120];
	xor.b32  	%r358, %r358, %r249;
	ld.global.u32 	%r250, [%rd6+124];
	xor.b32  	%r357, %r357, %r250;
	ld.global.u32 	%r251, [%rd6+128];
	xor.b32  	%r356, %r356, %r251;
	ld.global.u32 	%r252, [%rd6+132];
	xor.b32  	%r355, %r355, %r252;
	ld.global.u32 	%r253, [%rd6+136];
	xor.b32  	%r354, %r354, %r253;
$L__BB0_20:
	and.b32  	%r255, %r203, 128;
	setp.eq.s32 	%p11, %r255, 0;
	@%p11 bra 	$L__BB0_22;
	ld.global.u32 	%r256, [%rd6+140];
	xor.b32  	%r358, %r358, %r256;
	ld.global.u32 	%r257, [%rd6+144];
	xor.b32  	%r357, %r357, %r257;
	ld.global.u32 	%r258, [%rd6+148];
	xor.b32  	%r356, %r356, %r258;
	ld.global.u32 	%r259, [%rd6+152];
	xor.b32  	%r355, %r355, %r259;
	ld.global.u32 	%r260, [%rd6+156];
	xor.b32  	%r354, %r354, %r260;
$L__BB0_22:
	and.b32  	%r262, %r203, 256;
	setp.eq.s32 	%p12, %r262, 0;
	@%p12 bra 	$L__BB0_24;
	ld.global.u32 	%r263, [%rd6+160];
	xor.b32  	%r358, %r358, %r263;
	ld.global.u32 	%r264, [%rd6+164];
	xor.b32  	%r357, %r357, %r264;
	ld.global.u32 	%r265, [%rd6+168];
	xor.b32  	%r356, %r356, %r265;
	ld.global.u32 	%r266, [%rd6+172];
	xor.b32  	%r355, %r355, %r266;
	ld.global.u32 	%r267, [%rd6+176];
	xor.b32  	%r354, %r354, %r267;
$L__BB0_24:
	and.b32  	%r269, %r203, 512;
	setp.eq.s32 	%p13, %r269, 0;
	@%p13 bra 	$L__BB0_26;
	ld.global.u32 	%r270, [%rd6+180];
	xor.b32  	%r358, %r358, %r270;
	ld.global.u32 	%r271, [%rd6+184];
	xor.b32  	%r357, %r357, %r271;
	ld.global.u32 	%r272, [%rd6+188];
	xor.b32  	%r356, %r356, %r272;
	ld.global.u32 	%r273, [%rd6+192];
	xor.b32  	%r355, %r355, %r273;
	ld.global.u32 	%r274, [%rd6+196];
	xor.b32  	%r354, %r354, %r274;
$L__BB0_26:
	and.b32  	%r276, %r203, 1024;
	setp.eq.s32 	%p14, %r276, 0;
	@%p14 bra 	$L__BB0_28;
	ld.global.u32 	%r277, [%rd6+200];
	xor.b32  	%r358, %r358, %r277;
	ld.global.u32 	%r278, [%rd6+204];
	xor.b32  	%r357, %r357, %r278;
	ld.global.u32 	%r279, [%rd6+208];
	xor.b32  	%r356, %r356, %r279;
	ld.global.u32 	%r280, [%rd6+212];
	xor.b32  	%r355, %r355, %r280;
	ld.global.u32 	%r281, [%rd6+216];
	xor.b32  	%r354, %r354, %r281;
$L__BB0_28:
	and.b32  	%r283, %r203, 2048;
	setp.eq.s32 	%p15, %r283, 0;
	@%p15 bra 	$L__BB0_30;
	ld.global.u32 	%r284, [%rd6+220];
	xor.b32  	%r358, %r358, %r284;
	ld.global.u32 	%r285, [%rd6+224];
	xor.b32  	%r357, %r357, %r285;
	ld.global.u32 	%r286, [%rd6+228];
	xor.b32  	%r356, %r356, %r286;
	ld.global.u32 	%r287, [%rd6+232];
	xor.b32  	%r355, %r355, %r287;
	ld.global.u32 	%r288, [%rd6+236];
	xor.b32  	%r354, %r354, %r288;
$L__BB0_30:
	and.b32  	%r290, %r203, 4096;
	setp.eq.s32 	%p16, %r290, 0;
	@%p16 bra 	$L__BB0_32;
	ld.global.u32 	%r291, [%rd6+240];
	xor.b32  	%r358, %r358, %r291;
	ld.global.u32 	%r292, [%rd6+244];
	xor.b32  	%r357, %r357, %r292;
	ld.global.u32 	%r293, [%rd6+248];
	xor.b32  	%r356, %r356, %r293;
	ld.global.u32 	%r294, [%rd6+252];
	xor.b32  	%r355, %r355, %r294;
	ld.global.u32 	%r295, [%rd6+256];
	xor.b32  	%r354, %r354, %r295;
$L__BB0_32:
	and.b32  	%r297, %r203, 8192;
	setp.eq.s32 	%p17, %r297, 0;
	@%p17 bra 	$L__BB0_34;
	ld.global.u32 	%r298, [%rd6+260];
	xor.b32  	%r358, %r358, %r298;
	ld.global.u32 	%r299, [%rd6+264];
	xor.b32  	%r357, %r357, %r299;
	ld.global.u32 	%r300, [%rd6+268];
	xor.b32  	%r356, %r356, %r300;
	ld.global.u32 	%r301, [%rd6+272];
	xor.b32  	%r355, %r355, %r301;
	ld.global.u32 	%r302, [%rd6+276];
	xor.b32  	%r354, %r354, %r302;
$L__BB0_34:
	and.b32  	%r304, %r203, 16384;
	setp.eq.s32 	%p18, %r304, 0;
	@%p18 bra 	$L__BB0_36;
	ld.global.u32 	%r305, [%rd6+280];
	xor.b32  	%r358, %r358, %r305;
	ld.global.u32 	%r306, [%rd6+284];
	xor.b32  	%r357, %r357, %r306;
	ld.global.u32 	%r307, [%rd6+288];
	xor.b32  	%r356, %r356, %r307;
	ld.global.u32 	%r308, [%rd6+292];
	xor.b32  	%r355, %r355, %r308;
	ld.global.u32 	%r309, [%rd6+296];
	xor.b32  	%r354, %r354, %r309;
$L__BB0_36:
	and.b32  	%r311, %r203, 32768;
	setp.eq.s32 	%p19, %r311, 0;
	@%p19 bra 	$L__BB0_38;
	ld.global.u32 	%r312, [%rd6+300];
	xor.b32  	%r358, %r358, %r312;
	ld.global.u32 	%r313, [%rd6+304];
	xor.b32  	%r357, %r357, %r313;
	ld.global.u32 	%r314, [%rd6+308];
	xor.b32  	%r356, %r356, %r314;
	ld.global.u32 	%r315, [%rd6+312];
	xor.b32  	%r355, %r355, %r315;
	ld.global.u32 	%r316, [%rd6+316];
	xor.b32  	%r354, %r354, %r316;
$L__BB0_38:
	add.s32 	%r353, %r353, 16;
	setp.ne.s32 	%p20, %r353, 32;
	@%p20 bra 	$L__BB0_6;
	mad.lo.s32 	%r317, %r347, -31, %r12;
	add.s32 	%r347, %r317, 1;
	setp.ne.s32 	%p21, %r347, 5;
	@%p21 bra 	$L__BB0_5;
	st.global.u32 	[%rd2+4], %r358;
	st.global.u32 	[%rd2+8], %r357;
	st.global.u32 	[%rd2+12], %r356;
	st.global.u32 	[%rd2+16], %r355;
	st.global.u32 	[%rd2+20], %r354;
	add.s32 	%r341, %r341, 1;
	setp.lt.u32 	%p22, %r341, %r3;
	@%p22 bra 	$L__BB0_4;
$L__BB0_41:
	shr.u64 	%rd7, %rd23, 2;
	add.s32 	%r340, %r340, 1;
	setp.gt.u64 	%p23, %rd23, 3;
	mov.u64 	%rd23, %rd7;
	@%p23 bra 	$L__BB0_2;
$L__BB0_42:
	cvt.u32.u64 	%r318, %rd1;
	mov.b32 	%r319, 0;
	st.global.v2.u32 	[%rd2+24], {%r319, %r319};
	st.global.u32 	[%rd2+32], %r319;
	mov.b64 	%rd17, 0;
	st.global.u64 	[%rd2+40], %rd17;
	setp.ge.s32 	%p24, %r318, %r184;
	setp.ge.s32 	%p25, %r1, %r183;
	or.pred  	%p26, %p24, %p25;
	@%p26 bra 	$L__BB0_44;
	mul.lo.s32 	%r321, %r184, %r1;
	add.s32 	%r322, %r321, %r318;
	mul.wide.s32 	%rd18, %r321, 48;
	add.s64 	%rd19, %rd2, %rd18;
	ld.global.v2.u32 	{%r323, %r324}, [%rd19];
	shr.u32 	%r325, %r324, 2;
	xor.b32  	%r326, %r325, %r324;
	ld.global.v2.u32 	{%r327, %r328}, [%rd19+8];
	ld.global.v2.u32 	{%r329, %r330}, [%rd19+16];
	st.global.v2.u32 	[%rd19+8], {%r328, %r329};
	shl.b32 	%r331, %r330, 4;
	shl.b32 	%r332, %r326, 1;
	xor.b32  	%r333, %r332, %r331;
	xor.b32  	%r334, %r333, %r326;
	xor.b32  	%r335, %r334, %r330;
	st.global.v2.u32 	[%rd19+16], {%r330, %r335};
	add.s32 	%r336, %r323, 362437;
	st.global.v2.u32 	[%rd19], {%r336, %r327};
	add.s32 	%r337, %r335, %r336;
	rem.u32 	%r338, %r337, %r185;
	add.s32 	%r339, %r338, 1;
	cvta.to.global.u64 	%rd20, %rd8;
	mul.wide.s32 	%rd21, %r322, 4;
	add.s64 	%rd22, %rd20, %rd21;
	st.global.u32 	[%rd22], %r339;
$L__BB0_44:
	ret;

}
	// .globl	_Z15checkAndReplacePiii
.visible .entry _Z15checkAndReplacePiii(
	.param .u64 .ptr .align 1 _Z15checkAndReplacePiii_param_0,
	.param .u32 _Z15checkAndReplacePiii_param_1,
	.param .u32 _Z15checkAndReplacePiii_param_2
)
{
	.reg .pred 	%p<2>;
	.reg .b32 	%r<19>;
	.reg .b64 	%rd<7>;
	// demoted variable
	.shared .align 4 .b8 _ZZ15checkAndReplacePiiiE9rowValues[20];
	// demoted variable
	.shared .align 4 .b8 _ZZ15checkAndReplacePiiiE9colValues[20];
	ld.param.u64 	%rd3, [_Z15checkAndReplacePiii_param_0];
	ld.param.u32 	%r1, [_Z15checkAndReplacePiii_param_1];
	ld.param.u32 	%r2, [_Z15checkAndReplacePiii_param_2];
	cvta.to.global.u64 	%rd4, %rd3;
	mov.u32 	%r3, %tid.x;
	mov.u32 	%r4, %ctaid.x;
	mad.lo.s32 	%r5, %r1, 5, %r3;
	mul.wide.s32 	%rd5, %r5, 4;
	add.s64 	%rd1, %rd4, %rd5;
	ld.global.u32 	%r6, [%rd1];
	shl.b32 	%r7, %r3, 2;
	mov.u32 	%r8, _ZZ15checkAndReplacePiiiE9rowValues;
	add.s32 	%r9, %r8, %r7;
	st.shared.u32 	[%r9], %r6;
	mad.lo.s32 	%r10, %r3, 5, %r2;
	mul.wide.s32 	%rd6, %r10, 4;
	add.s64 	%rd2, %rd4, %rd6;
	ld.global.u32 	%r11, [%rd2];
	mov.u32 	%r12, _ZZ15checkAndReplacePiiiE9colValues;
	add.s32 	%r13, %r12, %r7;
	st.shared.u32 	[%r13], %r11;
	bar.sync 	0;
	ld.shared.u32 	%r14, [%r9];
	shl.b32 	%r15, %r4, 2;
	add.s32 	%r16, %r12, %r15;
	ld.shared.u32 	%r17, [%r16];
	setp.ne.s32 	%p1, %r14, %r17;
	@%p1 bra 	$L__BB1_2;
	mov.b32 	%r18, 0;
	st.global.u32 	[%rd1], %r18;
	st.global.u32 	[%rd2], %r18;
$L__BB1_2:
	ret;

}
	// .globl	_Z15eliminarBloquesPiiii
.visible .entry _Z15eliminarBloquesPiiii(
	.param .u64 .ptr .align 1 _Z15eliminarBloquesPiiii_param_0,
	.param .u32 _Z15eliminarBloquesPiiii_param_1,
	.param .u32 _Z15eliminarBloquesPiiii_param_2,
	.param .u32 _Z15eliminarBloquesPiiii_param_3
)
{
	.reg .pred 	%p<35>;
	.reg .b32 	%r<115>;
	.reg .b64 	%rd<43>;

	ld.param.u64 	%rd2, [_Z15eliminarBloquesPiiii_param_0];
	ld.param.u32 	%r55, [_Z15eliminarBloquesPiiii_param_1];
	ld.param.u32 	%r104, [_Z15eliminarBloquesPiiii_param_2];
	ld.param.u32 	%r98, [_Z15eliminarBloquesPiiii_param_3];
	cvta.to.global.u64 	%rd1, %rd2;
	mov.u32 	%r58, %tid.x;
	mov.u32 	%r59, %ctaid.x;
	mov.u32 	%r60, %ntid.x;
	mad.lo.s32 	%r1, %r59, %r60, %r58;
	div.s32 	%r61, %r1, %r55;
	mul.lo.s32 	%r2, %r104, %r55;
	add.s32 	%r62, %r2, %r98;
	mul.wide.s32 	%rd3, %r62, 4;
	add.s64 	%rd4, %rd1, %rd3;
	ld.global.u32 	%r3, [%rd4];
	mul.lo.s32 	%r4, %r55, %r55;
	setp.ge.s32 	%p1, %r1, %r4;
	setp.ne.s32 	%p2, %r61, %r104;
	or.pred  	%p3, %p1, %p2;
	@%p3 bra 	$L__BB2_21;
	setp.lt.s32 	%p20, %r98, 1;
	mov.u32 	%r109, %r98;
	@%p20 bra 	$L__BB2_5;
	add.s32 	%r5, %r2, -1;
	mov.u32 	%r95, %r98;
$L__BB2_3:
	add.s32 	%r80, %r5, %r95;
	mul.wide.s32 	%rd31, %r80, 4;
	add.s64 	%rd32, %rd1, %rd31;
	ld.global.u32 	%r81, [%rd32];
	setp.ne.s32 	%p21, %r81, %r3;
	mov.u32 	%r109, %r95;
	@%p21 bra 	$L__BB2_5;
	add.s32 	%r7, %r95, -1;
	setp.gt.u32 	%p22, %r95, 1;
	mov.b32 	%r109, 0;
	mov.u32 	%r95, %r7;
	@%p22 bra 	$L__BB2_3;
$L__BB2_5:
	add.s32 	%r9, %r55, -1;
	setp.ge.s32 	%p23, %r98, %r9;
	@%p23 bra 	$L__BB2_9;
	add.s32 	%r10, %r2, 1;
	mov.u32 	%r97, %r98;
$L__BB2_7:
	add.s32 	%r83, %r10, %r97;
	mul.wide.s32 	%rd33, %r83, 4;
	add.s64 	%rd34, %rd1, %rd33;
	ld.global.u32 	%r84, [%rd34];
	setp.ne.s32 	%p24, %r84, %r3;
	mov.u32 	%r98, %r97;
	@%p24 bra 	$L__BB2_9;
	add.s32 	%r97, %r97, 1;
	setp.ne.s32 	%p25, %r97, %r9;
	mov.u32 	%r98, %r9;
	@%p25 bra 	$L__BB2_7;
$L__BB2_9:
	setp.le.s32 	%p26, %r98, %r109;
	@%p26 bra 	$L__BB2_40;
	sub.s32 	%r85, %r98, %r109;
	add.s32 	%r14, %r85, 1;
	and.b32  	%r15, %r14, 7;
	setp.lt.u32 	%p27, %r85, 7;
	@%p27 bra 	$L__BB2_13;
	add.s32 	%r100, %r109, %r2;
	and.b32  	%r86, %r14, -8;
	neg.s32 	%r99, %r86;
$L__BB2_12:
	.pragma "nounroll";
	mul.wide.s32 	%rd35, %r100, 4;
	add.s64 	%rd36, %rd1, %rd35;
	mov.b32 	%r87, 0;
	st.global.u32 	[%rd36], %r87;
	st.global.u32 	[%rd36+4], %r87;
	st.global.u32 	[%rd36+8], %r87;
	st.global.u32 	[%rd36+12], %r87;
	st.global.u32 	[%rd36+16], %r87;
	st.global.u32 	[%rd36+20], %r87;
	st.global.u32 	[%rd36+24], %r87;
	st.global.u32 	[%rd36+28], %r87;
	add.s32 	%r109, %r109, 8;
	add.s32 	%r100, %r100, 8;
	add.s32 	%r99, %r99, 8;
	setp.eq.s32 	%p28, %r99, 0;
	@%p28 bra 	$L__BB2_13;
	bra.uni 	$L__BB2_12;
$L__BB2_13:
	setp.eq.s32 	%p29, %r15, 0;
	@%p29 bra 	$L__BB2_40;
	and.b32  	%r44, %r14, 3;
	setp.lt.u32 	%p30, %r15, 4;
	@%p30 bra 	$L__BB2_16;
	add.s32 	%r88, %r109, %r2;
	mul.wide.s32 	%rd37, %r88, 4;
	add.s64 	%rd38, %rd1, %rd37;
	mov.b32 	%r89, 0;
	st.global.u32 	[%rd38], %r89;
	st.global.u32 	[%rd38+4], %r89;
	st.global.u32 	[%rd38+8], %r89;
	st.global.u32 	[%rd38+12], %r89;
	add.s32 	%r109, %r109, 4;
$L__BB2_16:
	setp.eq.s32 	%p31, %r44, 0;
	@%p31 bra 	$L__BB2_40;
	setp.eq.s32 	%p32, %r44, 1;
	@%p32 bra 	$L__BB2_19;
	add.s32 	%r90, %r109, %r2;
	mul.wide.s32 	%rd39, %r90, 4;
	add.s64 	%rd40, %rd1, %rd39;
	mov.b32 	%r91, 0;
	st.global.u32 	[%rd40], %r91;
	st.global.u32 	[%rd40+4], %r91;
	add.s32 	%r109, %r109, 2;
$L__BB2_19:
	and.b32  	%r92, %r14, 1;
	setp.eq.b32 	%p33, %r92, 1;
	not.pred 	%p34, %p33;
	@%p34 bra 	$L__BB2_40;
	add.s32 	%r93, %r109, %r2;
	mul.wide.s32 	%rd41, %r93, 4;
	add.s64 	%rd42, %rd1, %rd41;
	mov.b32 	%r94, 0;
	st.global.u32 	[%rd42], %r94;
	bra.uni 	$L__BB2_40;
$L__BB2_21:
	setp.ge.s32 	%p4, %r1, %r4;
	rem.s32 	%r63, %r1, %r55;
	setp.ne.s32 	%p5, %r63, %r98;
	or.pred  	%p6, %p4, %p5;
	@%p6 bra 	$L__BB2_40;
	min.s32 	%r24, %r104, 0;
	mov.u32 	%r102, %r104;
$L__BB2_23:
	mov.u32 	%r25, %r102;
	setp.lt.s32 	%p7, %r25, 1;
	mov.u32 	%r112, %r24;
	@%p7 bra 	$L__BB2_25;
	add.s32 	%r102, %r25, -1;
	mad.lo.s32 	%r64, %r102, %r55, %r98;
	mul.wide.s32 	%rd5, %r64, 4;
	add.s64 	%rd6, %rd1, %rd5;
	ld.global.u32 	%r65, [%rd6];
	setp.eq.s32 	%p8, %r65, %r3;
	mov.u32 	%r112, %r25;
	@%p8 bra 	$L__BB2_23;
$L__BB2_25:
	add.s32 	%r66, %r55, -1;
	max.s32 	%r28, %r104, %r66;
$L__BB2_26:
	mov.u32 	%r29, %r104;
	setp.eq.s32 	%p9, %r29, %r28;
	mov.u32 	%r105, %r28;
	@%p9 bra 	$L__BB2_28;
	add.s32 	%r104, %r29, 1;
	mad.lo.s32 	%r67, %r55, %r29, %r55;
	add.s32 	%r68, %r67, %r98;
	mul.wide.s32 	%rd7, %r68, 4;
	add.s64 	%rd8, %rd1, %rd7;
	ld.global.u32 	%r69, [%rd8];
	setp.eq.s32 	%p10, %r69, %r3;
	mov.u32 	%r105, %r29;
	@%p10 bra 	$L__BB2_26;
$L__BB2_28:
	setp.le.s32 	%p11, %r105, %r112;
	@%p11 bra 	$L__BB2_40;
	sub.s32 	%r70, %r105, %r112;
	add.s32 	%r32, %r70, 1;
	and.b32  	%r33, %r32, 7;
	setp.lt.u32 	%p12, %r70, 7;
	@%p12 bra 	$L__BB2_32;
	mad.lo.s32 	%r107, %r112, %r55, %r98;
	shl.b32 	%r35, %r55, 3;
	and.b32  	%r71, %r32, -8;
	neg.s32 	%r106, %r71;
	mul.wide.s32 	%rd11, %r55, 4;
$L__BB2_31:
	.pragma "nounroll";
	mul.wide.s32 	%rd9, %r107, 4;
	add.s64 	%rd10, %rd1, %rd9;
	mov.b32 	%r72, 0;
	st.global.u32 	[%rd10], %r72;
	add.s64 	%rd12, %rd10, %rd11;
	st.global.u32 	[%rd12], %r72;
	add.s64 	%rd13, %rd12, %rd11;
	st.global.u32 	[%rd13], %r72;
	add.s64 	%rd14, %rd13, %rd11;
	st.global.u32 	[%rd14], %r72;
	add.s64 	%rd15, %rd14, %rd11;
	st.global.u32 	[%rd15], %r72;
	add.s64 	%rd16, %rd15, %rd11;
	st.global.u32 	[%rd16], %r72;
	add.s64 	%rd17, %rd16, %rd11;
	st.global.u32 	[%rd17], %r72;
	add.s64 	%rd18, %rd17, %rd11;
	st.global.u32 	[%rd18], %r72;
	add.s32 	%r112, %r112, 8;
	add.s32 	%r107, %r107, %r35;
	add.s32 	%r106, %r106, 8;
	setp.eq.s32 	%p13, %r106, 0;
	@%p13 bra 	$L__BB2_32;
	bra.uni 	$L__BB2_31;
$L__BB2_32:
	setp.eq.s32 	%p14, %r33, 0;
	@%p14 bra 	$L__BB2_40;
	and.b32  	%r50, %r32, 3;
	setp.lt.u32 	%p15, %r33, 4;
	@%p15 bra 	$L__BB2_35;
	mad.lo.s32 	%r73, %r112, %r55, %r98;
	mul.wide.s32 	%rd19, %r73, 4;
	add.s64 	%rd20, %rd1, %rd19;
	mov.b32 	%r74, 0;
	st.global.u32 	[%rd20], %r74;
	mul.wide.s32 	%rd21, %r55, 4;
	add.s64 	%rd22, %rd20, %rd21;
	st.global.u32 	[%rd22], %r74;
	add.s64 	%rd23, %rd22, %rd21;
	st.global.u32 	[%rd23], %r74;
	add.s64 	%rd24, %rd23, %rd21;
	st.global.u32 	[%rd24], %r74;
	add.s32 	%r112, %r112, 4;
$L__BB2_35:
	setp.eq.s32 	%p16, %r50, 0;
	@%p16 bra 	$L__BB2_40;
	setp.eq.s32 	%p17, %r50, 1;
	@%p17 bra 	$L__BB2_38;
	mad.lo.s32 	%r75, %r112, %r55, %r98;
	mul.wide.s32 	%rd25, %r75, 4;
	add.s64 	%rd26, %rd1, %rd25;
	mov.b32 	%r76, 0;
	st.global.u32 	[%rd26], %r76;
	mul.wide.s32 	%rd27, %r55, 4;
	add.s64 	%rd28, %rd26, %rd27;
	st.global.u32 	[%rd28], %r76;
	add.s32 	%r112, %r112, 2;
$L__BB2_38:
	and.b32  	%r77, %r32, 1;
	setp.eq.b32 	%p18, %r77, 1;
	not.pred 	%p19, %p18;
	@%p19 bra 	$L__BB2_40;
	mad.lo.s32 	%r78, %r112, %r55, %r98;
	mul.wide.s32 	%rd29, %r78, 4;
	add.s64 	%rd30, %rd1, %rd29;
	mov.b32 	%r79, 0;
	st.global.u32 	[%rd30], %r79;
$L__BB2_40:
	bar.sync 	0;
	ret;

}
	// .globl	_Z12activarBombaPiibii
.visible .entry _Z12activarBombaPiibii(
	.param .u64 .ptr .align 1 _Z12activarBombaPiibii_param_0,
	.param .u32 _Z12activarBombaPiibii_param_1,
	.param .u8 _Z12activarBombaPiibii_param_2,
	.param .u32 _Z12activarBombaPiibii_param_3,
	.param .u32 _Z12activarBombaPiibii_param_4
)
{
	.reg .pred 	%p<4>;
	.reg .b16 	%rs<2>;
	.reg .b32 	%r<11>;
	.reg .b64 	%rd<7>;

	ld.param.u64 	%rd2, [_Z12activarBombaPiibii_param_0];
	ld.param.u32 	%r2, [_Z12activarBombaPiibii_param_1];
	ld.param.s8 	%rs1, [_Z12activarBombaPiibii_param_2];
	ld.param.u32 	%r3, [_Z12activarBombaPiibii_param_3];
	ld.param.u32 	%r4, [_Z12activarBombaPiibii_param_4];
	cvta.to.global.u64 	%rd1, %rd2;
	mov.u32 	%r1, %tid.x;
	setp.eq.s16 	%p1, %rs1, 0;
	@%p1 bra 	$L__BB3_3;
	max.s32 	%r5, %r2, %r1;
	setp.ge.s32 	%p2, %r5, %r3;
	@%p2 bra 	$L__BB3_5;
	mad.lo.s32 	%r6, %r4, %r2, %r1;
	mul.wide.s32 	%rd3, %r6, 4;
	add.s64 	%rd4, %rd1, %rd3;
	mov.b32 	%r7, 0;
	st.global.u32 	[%rd4], %r7;
	bra.uni 	$L__BB3_5;
$L__BB3_3:
	max.s32 	%r8, %r2, %r1;
	setp.ge.s32 	%p3, %r8, %r4;
	@%p3 bra 	$L__BB3_5;
	mad.lo.s32 	%r9, %r4, %r1, %r2;
	mul.wide.s32 	%rd5, %r9, 4;
	add.s64 	%rd6, %rd1, %rd5;
	mov.b32 	%r10, 0;
	st.global.u32 	[%rd6], %r10;
$L__BB3_5:
	ret;

}


// ===== COMPILED SASS (sm_100) =====

	.target	sm_100

	.elftype	@"ET_EXEC"


//--------------------- .note.nv.tkinfo           --------------------------
	.section	.note.nv.tkinfo,"",@"SHT_NOTE"
	.sectionflags	@"SHF_NOTE_NV_TKINFO"
	.tkinfo
        /*0018*/ 	.word	0x00000002
        /*0030*/ 	.string	""
        /*0030*/ 	.string	"ptxas"
        /*0030*/ 	.string	"Cuda compilation tools, release 13.0, V13.0.88"
        /*0030*/ 	.string	"Build cuda_13.0.r13.0/compiler.36424714_0"
        /*0030*/ 	.string	"-arch sm_100 -m 64 "



//--------------------- .note.nv.cuinfo           --------------------------
	.section	.note.nv.cuinfo,"",@"SHT_NOTE"
	.sectionflags	@"SHF_NOTE_NV_CUINFO"
        /*0018*/ 	.short	0x0002
        /*001a*/ 	.short	0x0064
        /*001c*/ 	.short	0x0082
	.zero		2


//--------------------- .nv.info                  --------------------------
	.section	.nv.info,"",@"SHT_CUDA_INFO"
	.align	4


	//----- nvinfo : EIATTR_REGCOUNT
	.align		4
        /*0000*/ 	.byte	0x04, 0x2f
        /*0002*/ 	.short	(.L_10 - .L_9)
	.align		4
.L_9:
        /*0004*/ 	.word	index@(_Z14generarTableroPiiiiP17curandStateXORWOW)
        /*0008*/ 	.word	0x0000001f


	//----- nvinfo : EIATTR_FRAME_SIZE
	.align		4
.L_10:
        /*000c*/ 	.byte	0x04, 0x11
        /*000e*/ 	.short	(.L_12 - .L_11)
	.align		4
.L_11:
        /*0010*/ 	.word	index@(_Z14generarTableroPiiiiP17curandStateXORWOW)
        /*0014*/ 	.word	0x00000000


	//----- nvinfo : EIATTR_REGCOUNT
	.align		4
.L_12:
        /*0018*/ 	.byte	0x04, 0x2f
        /*001a*/ 	.short	(.L_14 - .L_13)
	.align		4
.L_13:
        /*001c*/ 	.word	index@(_Z15checkAndReplacePiii)
        /*0020*/ 	.word	0x0000000e


	//----- nvinfo : EIATTR_FRAME_SIZE
	.align		4
.L_14:
        /*0024*/ 	.byte	0x04, 0x11
        /*0026*/ 	.short	(.L_16 - .L_15)
	.align		4
.L_15:
        /*0028*/ 	.word	index@(_Z15checkAndReplacePiii)
        /*002c*/ 	.word	0x00000000


	//----- nvinfo : EIATTR_REGCOUNT
	.align		4
.L_16:
        /*0030*/ 	.byte	0x04, 0x2f
        /*0032*/ 	.short	(.L_18 - .L_17)
	.align		4
.L_17:
        /*0034*/ 	.word	index@(_Z15eliminarBloquesPiiii)
        /*0038*/ 	.word	0x0000001b


	//----- nvinfo : EIATTR_FRAME_SIZE
	.align		4
.L_18:
        /*003c*/ 	.byte	0x04, 0x11
        /*003e*/ 	.short	(.L_20 - .L_19)
	.align		4
.L_19:
        /*0040*/ 	.word	index@(_Z15eliminarBloquesPiiii)
        /*0044*/ 	.word	0x00000000


	//----- nvinfo : EIATTR_REGCOUNT
	.align		4
.L_20:
        /*0048*/ 	.byte	0x04, 0x2f
        /*004a*/ 	.short	(.L_22 - .L_21)
	.align		4
.L_21:
        /*004c*/ 	.word	index@(_Z12activarBombaPiibii)
        /*0050*/ 	.word	0x00000008


	//----- nvinfo : EIATTR_FRAME_SIZE
	.align		4
.L_22:
        /*0054*/ 	.byte	0x04, 0x11
        /*0056*/ 	.short	(.L_24 - .L_23)
	.align		4
.L_23:
        /*0058*/ 	.word	index@(_Z12activarBombaPiibii)
        /*005c*/ 	.word	0x00000000


	//----- nvinfo : EIATTR_MIN_STACK_SIZE
	.align		4
.L_24:
        /*0060*/ 	.byte	0x04, 0x12
        /*0062*/ 	.short	(.L_26 - .L_25)
	.align		4
.L_25:
        /*0064*/ 	.word	index@(_Z12activarBombaPiibii)
        /*0068*/ 	.word	0x00000000


	//----- nvinfo : EIATTR_MIN_STACK_SIZE
	.align		4
.L_26:
        /*006c*/ 	.byte	0x04, 0x12
        /*006e*/ 	.short	(.L_28 - .L_27)
	.align		4
.L_27:
        /*0070*/ 	.word	index@(_Z15eliminarBloquesPiiii)
        /*0074*/ 	.word	0x00000000


	//----- nvinfo : EIATTR_MIN_STACK_SIZE
	.align		4
.L_28:
        /*0078*/ 	.byte	0x04, 0x12
        /*007a*/ 	.short	(.L_30 - .L_29)
	.align		4
.L_29:
        /*007c*/ 	.word	index@(_Z15checkAndReplacePiii)
        /*0080*/ 	.word	0x00000000


	//----- nvinfo : EIATTR_MIN_STACK_SIZE
	.align		4
.L_30:
        /*0084*/ 	.byte	0x04, 0x12
        /*0086*/ 	.short	(.L_32 - .L_31)
	.align		4
.L_31:
        /*0088*/ 	.word	index@(_Z14generarTableroPiiiiP17curandStateXORWOW)
        /*008c*/ 	.word	0x00000000
.L_32:


//--------------------- .nv.compat                --------------------------
	.section	.nv.compat,"",@"SHT_CUDA_COMPAT_INFO"
	.align	4
        /*0000*/ 	.byte	0x02, 0x09, 0x00, 0x00, 0x02, 0x02, 0x01, 0x00, 0x02, 0x05, 0x05, 0x00, 0x03, 0x07, 0x01, 0x01
        /*0010*/ 	.byte	0x02, 0x03, 0x00, 0x00, 0x02, 0x06, 0x01, 0x00, 0x04, 0x0b, 0x08, 0x00, 0x09, 0x00, 0x00, 0x00
        /*0020*/ 	.byte	0x00, 0x00, 0x00, 0x00


//--------------------- .nv.info._Z12activarBombaPiibii --------------------------
	.section	.nv.info._Z12activarBombaPiibii,"",@"SHT_CUDA_INFO"
	.sectionflags	@""
	.align	4


	//----- nvinfo : EIATTR_CUDA_API_VERSION
	.align		4
        /*0000*/ 	.byte	0x04, 0x37
        /*0002*/ 	.short	(.L_34 - .L_33)
.L_33:
        /*0004*/ 	.word	0x00000082


	//----- nvinfo : EIATTR_KPARAM_INFO
	.align		4
.L_34:
        /*0008*/ 	.byte	0x04, 0x17
        /*000a*/ 	.short	(.L_36 - .L_35)
.L_35:
        /*000c*/ 	.word	0x00000000
        /*0010*/ 	.short	0x0004
        /*0012*/ 	.short	0x0014
        /*0014*/ 	.byte	0x00, 0xf0, 0x11, 0x00


	//----- nvinfo : EIATTR_KPARAM_INFO
	.align		4
.L_36:
        /*0018*/ 	.byte	0x04, 0x17
        /*001a*/ 	.short	(.L_38 - .L_37)
.L_37:
        /*001c*/ 	.word	0x00000000
        /*0020*/ 	.short	0x0003
        /*0022*/ 	.short	0x0010
        /*0024*/ 	.byte	0x00, 0xf0, 0x11, 0x00


	//----- nvinfo : EIATTR_KPARAM_INFO
	.align		4
.L_38:
        /*0028*/ 	.byte	0x04, 0x17
        /*002a*/ 	.short	(.L_40 - .L_39)
.L_39:
        /*002c*/ 	.word	0x00000000
        /*0030*/ 	.short	0x0002
        /*0032*/ 	.short	0x000c
        /*0034*/ 	.byte	0x00, 0xf0, 0x05, 0x00


	//----- nvinfo : EIATTR_KPARAM_INFO
	.align		4
.L_40:
        /*0038*/ 	.byte	0x04, 0x17
        /*003a*/ 	.short	(.L_42 - .L_41)
.L_41:
        /*003c*/ 	.word	0x00000000
        /*0040*/ 	.short	0x0001
        /*0042*/ 	.short	0x0008
        /*0044*/ 	.byte	0x00, 0xf0, 0x11, 0x00


	//----- nvinfo : EIATTR_KPARAM_INFO
	.align		4
.L_42:
        /*0048*/ 	.byte	0x04, 0x17
        /*004a*/ 	.short	(.L_44 - .L_43)
.L_43:
        /*004c*/ 	.word	0x00000000
        /*0050*/ 	.short	0x0000
        /*0052*/ 	.short	0x0000
        /*0054*/ 	.byte	0x00, 0xf5, 0x21, 0x00


	//----- nvinfo : EIATTR_SPARSE_MMA_MASK
	.align		4
.L_44:
        /*0058*/ 	.byte	0x03, 0x50
        /*005a*/ 	.short	0x0000


	//----- nvinfo : EIATTR_MAXREG_COUNT
	.align		4
        /*005c*/ 	.byte	0x03, 0x1b
        /*005e*/ 	.short	0x00ff


	//----- nvinfo : EIATTR_MERCURY_ISA_VERSION
	.align		4
        /*0060*/ 	.byte	0x03, 0x5f
        /*0062*/ 	.short	0x0101


	//----- nvinfo : EIATTR_VRC_CTA_INIT_COUNT
	.align		4
        /*0064*/ 	.byte	0x02, 0x4a
	.zero		1
	.zero		1


	//----- nvinfo : EIATTR_EXIT_INSTR_OFFSETS
	.align		4
        /*0068*/ 	.byte	0x04, 0x1c
        /*006a*/ 	.short	(.L_46 - .L_45)


	//   ....[0]....
.L_45:
        /*006c*/ 	.word	0x000000b0


	//   ....[1]....
        /*0070*/ 	.word	0x00000110


	//   ....[2]....
        /*0074*/ 	.word	0x00000160


	//   ....[3]....
        /*0078*/ 	.word	0x000001b0


	//----- nvinfo : EIATTR_CBANK_PARAM_SIZE
	.align		4
.L_46:
        /*007c*/ 	.byte	0x03, 0x19
        /*007e*/ 	.short	0x0018


	//----- nvinfo : EIATTR_PARAM_CBANK
	.align		4
        /*0080*/ 	.byte	0x04, 0x0a
        /*0082*/ 	.short	(.L_48 - .L_47)
	.align		4
.L_47:
        /*0084*/ 	.word	index@(.nv.constant0._Z12activarBombaPiibii)
        /*0088*/ 	.short	0x0380
        /*008a*/ 	.short	0x0018


	//----- nvinfo : EIATTR_SW_WAR
	.align		4
.L_48:
        /*008c*/ 	.byte	0x04, 0x36
        /*008e*/ 	.short	(.L_50 - .L_49)
.L_49:
        /*0090*/ 	.word	0x00000008
.L_50:


//--------------------- .nv.info._Z15eliminarBloquesPiiii --------------------------
	.section	.nv.info._Z15eliminarBloquesPiiii,"",@"SHT_CUDA_INFO"
	.sectionflags	@""
	.align	4


	//----- nvinfo : EIATTR_CUDA_API_VERSION
	.align		4
        /*0000*/ 	.byte	0x04, 0x37
        /*0002*/ 	.short	(.L_52 - .L_51)
.L_51:
        /*0004*/ 	.word	0x00000082


	//----- nvinfo : EIATTR_KPARAM_INFO
	.align		4
.L_52:
        /*0008*/ 	.byte	0x04, 0x17
        /*000a*/ 	.short	(.L_54 - .L_53)
.L_53:
        /*000c*/ 	.word	0x00000000
        /*0010*/ 	.short	0x0003
        /*0012*/ 	.short	0x0010
        /*0014*/ 	.byte	0x00, 0xf0, 0x11, 0x00


	//----- nvinfo : EIATTR_KPARAM_INFO
	.align		4
.L_54:
        /*0018*/ 	.byte	0x04, 0x17
        /*001a*/ 	.short	(.L_56 - .L_55)
.L_55:
        /*001c*/ 	.word	0x00000000
        /*0020*/ 	.short	0x0002
        /*0022*/ 	.short	0x000c
        /*0024*/ 	.byte	0x00, 0xf0, 0x11, 0x00


	//----- nvinfo : EIATTR_KPARAM_INFO
	.align		4
.L_56:
        /*0028*/ 	.byte	0x04, 0x17
        /*002a*/ 	.short	(.L_58 - .L_57)
.L_57:
        /*002c*/ 	.word	0x00000000
        /*0030*/ 	.short	0x0001
        /*0032*/ 	.short	0x0008
        /*0034*/ 	.byte	0x00, 0xf0, 0x11, 0x00


	//----- nvinfo : EIATTR_KPARAM_INFO
	.align		4
.L_58:
        /*0038*/ 	.byte	0x04, 0x17
        /*003a*/ 	.short	(.L_60 - .L_59)
.L_59:
        /*003c*/ 	.word	0x00000000
        /*0040*/ 	.short	0x0000
        /*0042*/ 	.short	0x0000
        /*0044*/ 	.byte	0x00, 0xf5, 0x21, 0x00


	//----- nvinfo : EIATTR_SPARSE_MMA_MASK
	.align		4
.L_60:
        /*0048*/ 	.byte	0x03, 0x50
        /*004a*/ 	.short	0x0000


	//----- nvinfo : EIATTR_MAXREG_COUNT
	.align		4
        /*004c*/ 	.byte	0x03, 0x1b
        /*004e*/ 	.short	0x00ff


	//----- nvinfo : EIATTR_NUM_BARRIERS
	.align		4
        /*0050*/ 	.byte	0x02, 0x4c
        /*0052*/ 	.byte	0x01
	.zero		1


	//----- nvinfo : EIATTR_MERCURY_ISA_VERSION
	.align		4
        /*0054*/ 	.byte	0x03, 0x5f
        /*0056*/ 	.short	0x0101


	//----- nvinfo : EIATTR_VRC_CTA_INIT_COUNT
	.align		4
        /*0058*/ 	.byte	0x02, 0x4a
	.zero		1
	.zero		1


	//----- nvinfo : EIATTR_EXIT_INSTR_OFFSETS
	.align		4
        /*005c*/ 	.byte	0x04, 0x1c
        /*005e*/ 	.short	(.L_62 - .L_61)


	//   ....[0]....
.L_61:
        /*0060*/ 	.word	0x000010a0


	//----- nvinfo : EIATTR_CRS_STACK_SIZE
	.align		4
.L_62:
        /*0064*/ 	.byte	0x04, 0x1e
        /*0066*/ 	.short	(.L_64 - .L_63)
.L_63:
        /*0068*/ 	.word	0x00000000


	//----- nvinfo : EIATTR_CBANK_PARAM_SIZE
	.align		4
.L_64:
        /*006c*/ 	.byte	0x03, 0x19
        /*006e*/ 	.short	0x0014


	//----- nvinfo : EIATTR_PARAM_CBANK
	.align		4
        /*0070*/ 	.byte	0x04, 0x0a
        /*0072*/ 	.short	(.L_66 - .L_65)
	.align		4
.L_65:
        /*0074*/ 	.word	index@(.nv.constant0._Z15eliminarBloquesPiiii)
        /*0078*/ 	.short	0x0380
        /*007a*/ 	.short	0x0014


	//----- nvinfo : EIATTR_SW_WAR
	.align		4
.L_66:
        /*007c*/ 	.byte	0x04, 0x36
        /*007e*/ 	.short	(.L_68 - .L_67)
.L_67:
        /*0080*/ 	.word	0x00000008
.L_68:


//--------------------- .nv.info._Z15checkAndReplacePiii --------------------------
	.section	.nv.info._Z15checkAndReplacePiii,"",@"SHT_CUDA_INFO"
	.sectionflags	@""
	.align	4


	//----- nvinfo : EIATTR_CUDA_API_VERSION
	.align		4
        /*0000*/ 	.byte	0x04, 0x37
        /*0002*/ 	.short	(.L_70 - .L_69)
.L_69:
        /*0004*/ 	.word	0x00000082


	//----- nvinfo : EIATTR_KPARAM_INFO
	.align		4
.L_70:
        /*0008*/ 	.byte	0x04, 0x17
        /*000a*/ 	.short	(.L_72 - .L_71)
.L_71:
        /*000c*/ 	.word	0x00000000
        /*0010*/ 	.short	0x0002
        /*0012*/ 	.short	0x000c
        /*0014*/ 	.byte	0x00, 0xf0, 0x11, 0x00


	//----- nvinfo : EIATTR_KPARAM_INFO
	.align		4
.L_72:
        /*0018*/ 	.byte	0x04, 0x17
        /*001a*/ 	.short	(.L_74 - .L_73)
.L_73:
        /*001c*/ 	.word	0x00000000
        /*0020*/ 	.short	0x0001
        /*0022*/ 	.short	0x0008
        /*0024*/ 	.byte	0x00, 0xf0, 0x11, 0x00


	//----- nvinfo : EIATTR_KPARAM_INFO
	.align		4
.L_74:
        /*0028*/ 	.byte	0x04, 0x17
        /*002a*/ 	.short	(.L_76 - .L_75)
.L_75:
        /*002c*/ 	.word	0x00000000
        /*0030*/ 	.short	0x0000
        /*0032*/ 	.short	0x0000
        /*0034*/ 	.byte	0x00, 0xf5, 0x21, 0x00


	//----- nvinfo : EIATTR_SPARSE_MMA_MASK
	.align		4
.L_76:
        /*0038*/ 	.byte	0x03, 0x50
        /*003a*/ 	.short	0x0000


	//----- nvinfo : EIATTR_MAXREG_COUNT
	.align		4
        /*003c*/ 	.byte	0x03, 0x1b
        /*003e*/ 	.short	0x00ff


	//----- nvinfo : EIATTR_NUM_BARRIERS
	.align		4
        /*0040*/ 	.byte	0x02, 0x4c
        /*0042*/ 	.byte	0x01
	.zero		1


	//----- nvinfo : EIATTR_MERCURY_ISA_VERSION
	.align		4
        /*0044*/ 	.byte	0x03, 0x5f
        /*0046*/ 	.short	0x0101


	//----- nvinfo : EIATTR_VRC_CTA_INIT_COUNT
	.align		4
        /*0048*/ 	.byte	0x02, 0x4a
	.zero		1
	.zero		1


	//----- nvinfo : EIATTR_EXIT_INSTR_OFFSETS
	.align		4
        /*004c*/ 	.byte	0x04, 0x1c
        /*004e*/ 	.short	(.L_78 - .L_77)


	//   ....[0]....
.L_77:
        /*0050*/ 	.word	0x000001a0


	//   ....[1]....
        /*0054*/ 	.word	0x000001d0


	//----- nvinfo : EIATTR_CBANK_PARAM_SIZE
	.align		4
.L_78:
        /*0058*/ 	.byte	0x03, 0x19
        /*005a*/ 	.short	0x0010


	//----- nvinfo : EIATTR_PARAM_CBANK
	.align		4
        /*005c*/ 	.byte	0x04, 0x0a
        /*005e*/ 	.short	(.L_80 - .L_79)
	.align		4
.L_79:
        /*0060*/ 	.word	index@(.nv.constant0._Z15checkAndReplacePiii)
        /*0064*/ 	.short	0x0380
        /*0066*/ 	.short	0x0010


	//----- nvinfo : EIATTR_SW_WAR
	.align		4
.L_80:
        /*0068*/ 	.byte	0x04, 0x36
        /*006a*/ 	.short	(.L_82 - .L_81)
.L_81:
        /*006c*/ 	.word	0x00000008
.L_82:


//--------------------- .nv.info._Z14generarTableroPiiiiP17curandStateXORWOW --------------------------
	.section	.nv.info._Z14generarTableroPiiiiP17curandStateXORWOW,"",@"SHT_CUDA_INFO"
	.sectionflags	@""
	.align	4


	//----- nvinfo : EIATTR_CUDA_API_VERSION
	.align		4
        /*0000*/ 	.byte	0x04, 0x37
        /*0002*/ 	.short	(.L_84 - .L_83)
.L_83:
        /*0004*/ 	.word	0x00000082


	//----- nvinfo : EIATTR_KPARAM_INFO
	.align		4
.L_84:
        /*0008*/ 	.byte	0x04, 0x17
        /*000a*/ 	.short	(.L_86 - .L_85)
.L_85:
        /*000c*/ 	.word	0x00000000
        /*0010*/ 	.short	0x0004
        /*0012*/ 	.short	0x0018
        /*0014*/ 	.byte	0x00, 0xf5, 0x21, 0x00


	//----- nvinfo : EIATTR_KPARAM_INFO
	.align		4
.L_86:
        /*0018*/ 	.byte	0x04, 0x17
        /*001a*/ 	.short	(.L_88 - .L_87)
.L_87:
        /*001c*/ 	.word	0x00000000
        /*0020*/ 	.short	0x0003
        /*0022*/ 	.short	0x0010
        /*0024*/ 	.byte	0x00, 0xf0, 0x11, 0x00


	//----- nvinfo : EIATTR_KPARAM_INFO
	.align		4
.L_88:
        /*0028*/ 	.byte	0x04, 0x17
        /*002a*/ 	.short	(.L_90 - .L_89)
.L_89:
        /*002c*/ 	.word	0x00000000
        /*0030*/ 	.short	0x0002
        /*0032*/ 	.short	0x000c
        /*0034*/ 	.byte	0x00, 0xf0, 0x11, 0x00


	//----- nvinfo : EIATTR_KPARAM_INFO
	.align		4
.L_90:
        /*0038*/ 	.byte	0x04, 0x17
        /*003a*/ 	.short	(.L_92 - .L_91)
.L_91:
        /*003c*/ 	.word	0x00000000
        /*0040*/ 	.short	0x0001
        /*0042*/ 	.short	0x0008
        /*0044*/ 	.byte	0x00, 0xf0, 0x11, 0x00


	//----- nvinfo : EIATTR_KPARAM_INFO
	.align		4
.L_92:
        /*0048*/ 	.byte	0x04, 0x17
        /*004a*/ 	.short	(.L_94 - .L_93)
.L_93:
        /*004c*/ 	.word	0x00000000
        /*0050*/ 	.short	0x0000
        /*0052*/ 	.short	0x0000
        /*0054*/ 	.byte	0x00, 0xf5, 0x21, 0x00


	//----- nvinfo : EIATTR_SPARSE_MMA_MASK
	.align		4
.L_94:
        /*0058*/ 	.byte	0x03, 0x50
        /*005a*/ 	.short	0x0000


	//----- nvinfo : EIATTR_MAXREG_COUNT
	.align		4
        /*005c*/ 	.byte	0x03, 0x1b
        /*005e*/ 	.short	0x00ff


	//----- nvinfo : EIATTR_MERCURY_ISA_VERSION
	.align		4
        /*0060*/ 	.byte	0x03, 0x5f
        /*0062*/ 	.short	0x0101


	//----- nvinfo : EIATTR_VRC_CTA_INIT_COUNT
	.align		4
        /*0064*/ 	.byte	0x02, 0x4a
	.zero		1
	.zero		1


	//----- nvinfo : EIATTR_EXIT_INSTR_OFFSETS
	.align		4
        /*0068*/ 	.byte	0x04, 0x1c
        /*006a*/ 	.short	(.L_96 - .L_95)


	//   ....[0]....
.L_95:
        /*006c*/ 	.word	0x00000ef0


	//   ....[1]....
        /*0070*/ 	.word	0x000011b0


	//----- nvinfo : EIATTR_CRS_STACK_SIZE
	.align		4
.L_96:
        /*0074*/ 	.byte	0x04, 0x1e
        /*0076*/ 	.short	(.L_98 - .L_97)
.L_97:
        /*0078*/ 	.word	0x00000000


	//----- nvinfo : EIATTR_CBANK_PARAM_SIZE
	.align		4
.L_98:
        /*007c*/ 	.byte	0x03, 0x19
        /*007e*/ 	.short	0x0020


	//----- nvinfo : EIATTR_PARAM_CBANK
	.align		4
        /*0080*/ 	.byte	0x04, 0x0a
        /*0082*/ 	.short	(.L_100 - .L_99)
	.align		4
.L_99:
        /*0084*/ 	.word	index@(.nv.constant0._Z14generarTableroPiiiiP17curandStateXORWOW)
        /*0088*/ 	.short	0x0380
        /*008a*/ 	.short	0x0020


	//----- nvinfo : EIATTR_SW_WAR
	.align		4
.L_100:
        /*008c*/ 	.byte	0x04, 0x36
        /*008e*/ 	.short	(.L_102 - .L_101)
.L_101:
        /*0090*/ 	.word	0x00000008
.L_102:


//--------------------- .nv.callgraph             --------------------------
	.section	.nv.callgraph,"",@"SHT_CUDA_CALLGRAPH"
	.align	4
	.sectionentsize	8
	.align		4
        /*0000*/ 	.word	0x00000000
	.align		4
        /*0004*/ 	.word	0xffffffff
	.align		4
        /*0008*/ 	.word	0x00000000
	.align		4
        /*000c*/ 	.word	0xfffffffe
	.align		4
        /*0010*/ 	.word	0x00000000
	.align		4
        /*0014*/ 	.word	0xfffffffd
	.align		4
        /*0018*/ 	.word	0x00000000
	.align		4
        /*001c*/ 	.word	0xfffffffc


//--------------------- .nv.constant4             --------------------------
	.section	.nv.constant4,"a",@progbits
	.align	8
	.align		8
.nv.constant4:
        /*0000*/ 	.dword	precalc_xorwow_matrix
	.align		8
        /*0008*/ 	.dword	precalc_xorwow_offset_matrix
	.align		8
        /*0010*/ 	.dword	mrg32k3aM1
	.align		8
        /*0018*/ 	.dword	mrg32k3aM2
	.align		8
        /*0020*/ 	.dword	mrg32k3aM1SubSeq
	.align		8
        /*0028*/ 	.dword	mrg32k3aM2SubSeq
	.align		8
        /*0030*/ 	.dword	mrg32k3aM1Seq
	.align		8
        /*0038*/ 	.dword	mrg32k3aM2Seq


//--------------------- .nv.constant3             --------------------------
	.section	.nv.constant3,"a",@progbits
	.align	8
.nv.constant3:
	.type		__cr_lgamma_table,@object
	.size		__cr_lgamma_table,(.L_8 - __cr_lgamma_table)
__cr_lgamma_table:
        /*0000*/ 	.byte	0x00, 0x00, 0x00, 0x00, 0x00, 0x00, 0x00, 0x00, 0x00, 0x00, 0x00, 0x00, 0x00, 0x00, 0x00, 0x00
        /*0010*/ 	.byte	0xef, 0x39, 0xfa, 0xfe, 0x42, 0x2e, 0xe6, 0x3f, 0x02, 0x20, 0x2a, 0xfa, 0x0b, 0xab, 0xfc, 0x3f
        /*0020*/ 	.byte	0xf9, 0x2c, 0x92, 0x7c, 0xa7, 0x6c, 0x09, 0x40, 0xc9, 0x79, 0x44, 0x3c, 0x64, 0x26, 0x13, 0x40
        /*0030*/ 	.byte	0xca, 0x01, 0xcf, 0x3a, 0x27, 0x51, 0x1a, 0x40, 0x30, 0xcc, 0x2d, 0xf3, 0xe1, 0x0c, 0x21, 0x40
        /*0040*/ 	.byte	0x0d, 0xb7, 0xfc, 0x82, 0x8e, 0x35, 0x25, 0x40
.L_8:


//--------------------- .text._Z12activarBombaPiibii --------------------------
	.section	.text._Z12activarBombaPiibii,"ax",@progbits
	.align	128
        .global         _Z12activarBombaPiibii
        .type           _Z12activarBombaPiibii,@function
        .size           _Z12activarBombaPiibii,(.L_x_34 - _Z12activarBombaPiibii)
        .other          _Z12activarBombaPiibii,@"STO_CUDA_ENTRY STV_DEFAULT"
_Z12activarBombaPiibii:
.text._Z12activarBombaPiibii:
[----:B------:R-:W-:Y:S01]  /*0000*/  LDC R1, c[0x0][0x37c] ;  /* 0x0000df00ff017b82 */ /* 0x000fe20000000800 */
[----:B------:R-:W0:Y:S01]  /*0010*/  LDCU.U8 UR4, c[0x0][0x38c] ;  /* 0x00007180ff0477ac */ /* 0x000e220008000000 */
[----:B------:R-:W1:Y:S01]  /*0020*/  S2R R5, SR_TID.X ;  /* 0x0000000000057919 */ /* 0x000e620000002100 */
[----:B0-----:R-:W-:-:S04]  /*0030*/  UPRMT UR4, UR4, 0x8880, URZ ;  /* 0x0000888004047896 */ /* 0x001fc800080000ff */
[----:B------:R-:W-:-:S07]  /*0040*/  UISETP.NE.AND UP0, UPT, UR4, URZ, UPT ;  /* 0x000000ff0400728c */ /* 0x000fce000bf05270 */
[----:B------:R-:W0:Y:S02]  /*0050*/  LDCU.64 UR4, c[0x0][0x358] ;  /* 0x00006b00ff0477ac */ /* 0x000e240008000a00 */
[----:B------:R-:W-:Y:S05]  /*0060*/  BRA.U !UP0, `(.L_x_0) ;  /* 0x00000001082c7547 */ /* 0x000fea000b800000 */
[----:B------:R-:W1:Y:S01]  /*0070*/  LDCU UR6, c[0x0][0x388] ;  /* 0x00007100ff0677ac */ /* 0x000e620008000800 */
[----:B------:R-:W2:Y:S01]  /*0080*/  LDCU UR7, c[0x0][0x390] ;  /* 0x00007200ff0777ac */ /* 0x000ea20008000800 */
[----:B-1----:R-:W-:-:S04]  /*0090*/  VIMNMX R0, PT, PT, R5, UR6, !PT ;  /* 0x0000000605007c48 */ /* 0x002fc8000ffe0100 */
[----:B--2---:R-:W-:-:S13]  /*00a0*/  ISETP.GE.AND P0, PT, R0, UR7, PT ;  /* 0x0000000700007c0c */ /* 0x004fda000bf06270 */
[----:B0-----:R-:W-:Y:S05]  /*00b0*/  @P0 EXIT ;  /* 0x000000000000094d */ /* 0x001fea0003800000 */
[----:B------:R-:W0:Y:S08]  /*00c0*/  LDC R0, c[0x0][0x394] ;  /* 0x0000e500ff007b82 */ /* 0x000e300000000800 */
[----:B------:R-:W1:Y:S01]  /*00d0*/  LDC.64 R2, c[0x0][0x380] ;  /* 0x0000e000ff027b82 */ /* 0x000e620000000a00 */
[----:B0-----:R-:W-:-:S04]  /*00e0*/  IMAD R5, R0, UR6, R5 ;  /* 0x0000000600057c24 */ /* 0x001fc8000f8e0205 */
[----:B-1----:R-:W-:-:S05]  /*00f0*/  IMAD.WIDE R2, R5, 0x4, R2 ;  /* 0x0000000405027825 */ /* 0x002fca00078e0202 */
[----:B------:R-:W-:Y:S01]  /*0100*/  STG.E desc[UR4][R2.64], RZ ;  /* 0x000000ff02007986 */ /* 0x000fe2000c101904 */
[----:B------:R-:W-:Y:S05]  /*0110*/  EXIT ;  /* 0x000000000000794d */ /* 0x000fea0003800000 */
.L_x_0:
[----:B------:R-:W2:Y:S01]  /*0120*/  LDC R4, c[0x0][0x394] ;  /* 0x0000e500ff047b82 */ /* 0x000ea20000000800 */
[----:B------:R-:W1:Y:S02]  /*0130*/  LDCU UR6, c[0x0][0x388] ;  /* 0x00007100ff0677ac */ /* 0x000e640008000800 */
[----:B-1----:R-:W-:-:S04]  /*0140*/  VIMNMX R0, PT, PT, R5, UR6, !PT ;  /* 0x0000000605007c48 */ /* 0x002fc8000ffe0100 */
[----:B--2---:R-:W-:-:S13]  /*0150*/  ISETP.GE.AND P0, PT, R0, R4, PT ;  /* 0x000000040000720c */ /* 0x004fda0003f06270 */
[----:B0-----:R-:W-:Y:S05]  /*0160*/  @P0 EXIT ;  /* 0x000000000000094d */ /* 0x001fea0003800000 */
[----:B------:R-:W0:Y:S01]  /*0170*/  LDC.64 R2, c[0x0][0x380] ;  /* 0x0000e000ff027b82 */ /* 0x000e220000000a00 */
[----:B------:R-:W-:-:S04]  /*0180*/  IMAD R5, R5, R4, UR6 ;  /* 0x0000000605057e24 */ /* 0x000fc8000f8e0204 */
[----:B0-----:R-:W-:-:S05]  /*0190*/  IMAD.WIDE R2, R5, 0x4, R2 ;  /* 0x0000000405027825 */ /* 0x001fca00078e0202 */
[----:B------:R-:W-:Y:S01]  /*01a0*/  STG.E desc[UR4][R2.64], RZ ;  /* 0x000000ff02007986 */ /* 0x000fe2000c101904 */
[----:B------:R-:W-:Y:S05]  /*01b0*/  EXIT ;  /* 0x000000000000794d */ /* 0x000fea0003800000 */
.L_x_1:
[----:B------:R-:W-:-:S00]  /*01c0*/  BRA `(.L_x_1) ;  /* 0xfffffffc00fc7947 */ /* 0x000fc0000383ffff */
[----:B------:R-:W-:-:S00]  /*01d0*/  NOP ;  /* 0x0000000000007918 */ /* 0x000fc00000000000 */
        /* <DEDUP_REMOVED lines=10> */
.L_x_34:


//--------------------- .text._Z15eliminarBloquesPiiii --------------------------
	.section	.text._Z15eliminarBloquesPiiii,"ax",@progbits
	.align	128
        .global         _Z15eliminarBloquesPiiii
        .type           _Z15eliminarBloquesPiiii,@function
        .size           _Z15eliminarBloquesPiiii,(.L_x_35 - _Z15eliminarBloquesPiiii)
        .other          _Z15eliminarBloquesPiiii,@"STO_CUDA_ENTRY STV_DEFAULT"
_Z15eliminarBloquesPiiii:
.text._Z15eliminarBloquesPiiii:
[----:B------:R-:W-:Y:S08]  /*0000*/  LDC R1, c[0x0][0x37c] ;  /* 0x0000df00ff017b82 */ /* 0x000ff00000000800 */
[----:B------:R-:W0:Y:S01]  /*0010*/  LDC R9, c[0x0][0x388] ;  /* 0x0000e200ff097b82 */ /* 0x000e220000000800 */
[----:B------:R-:W1:Y:S07]  /*0020*/  LDCU.64 UR4, c[0x0][0x380] ;  /* 0x00007000ff0477ac */ /* 0x000e6e0008000a00 */
[----:B------:R-:W2:Y:S01]  /*0030*/  LDC R0, c[0x0][0x38c] ;  /* 0x0000e300ff007b82 */ /* 0x000ea20000000800 */
[----:B------:R-:W3:Y:S01]  /*0040*/  S2R R8, SR_TID.X ;  /* 0x0000000000087919 */ /* 0x000ee20000002100 */
[----:B------:R-:W4:Y:S01]  /*0050*/  LDCU.64 UR8, c[0x0][0x358] ;  /* 0x00006b00ff0877ac */ /* 0x000f220008000a00 */
[----:B------:R-:W0:Y:S05]  /*0060*/  LDCU UR7, c[0x0][0x390] ;  /* 0x00007200ff0777ac */ /* 0x000e2a0008000800 */
[----:B------:R-:W2:Y:S01]  /*0070*/  LDC R7, c[0x0][0x390] ;  /* 0x0000e400ff077b82 */ /* 0x000ea20000000800 */
[----:B-1----:R-:W-:-:S02]  /*0080*/  IMAD.U32 R2, RZ, RZ, UR4 ;  /* 0x00000004ff027e24 */ /* 0x002fc4000f8e00ff */
[----:B------:R-:W-:Y:S01]  /*0090*/  IMAD.U32 R3, RZ, RZ, UR5 ;  /* 0x00000005ff037e24 */ /* 0x000fe2000f8e00ff */
[----:B0-----:R-:W-:-:S04]  /*00a0*/  IABS R6, R9 ;  /* 0x0000000900067213 */ /* 0x001fc80000000000 */
[----:B------:R-:W0:Y:S01]  /*00b0*/  I2F.RP R12, R6 ;  /* 0x00000006000c7306 */ /* 0x000e220000209400 */
[----:B------:R-:W3:Y:S01]  /*00c0*/  LDC R13, c[0x0][0x360] ;  /* 0x0000d800ff0d7b82 */ /* 0x000ee20000000800 */
[----:B--2---:R-:W-:-:S06]  /*00d0*/  IMAD R5, R9, R0, R7 ;  /* 0x0000000009057224 */ /* 0x004fcc00078e0207 */
[----:B0-----:R-:W0:Y:S01]  /*00e0*/  MUFU.RCP R12, R12 ;  /* 0x0000000c000c7308 */ /* 0x001e220000001000 */
[----:B------:R-:W3:Y:S01]  /*00f0*/  S2UR UR4, SR_CTAID.X ;  /* 0x00000000000479c3 */ /* 0x000ee20000002500 */
[----:B------:R-:W-:-:S06]  /*0100*/  IMAD.WIDE R4, R5, 0x4, R2 ;  /* 0x0000000405047825 */ /* 0x000fcc00078e0202 */
[----:B----4-:R1:W5:Y:S01]  /*0110*/  LDG.E R4, desc[UR8][R4.64] ;  /* 0x0000000804047981 */ /* 0x010362000c1e1900 */
[----:B------:R-:W-:Y:S01]  /*0120*/  IMAD R15, R9, R9, RZ ;  /* 0x00000009090f7224 */ /* 0x000fe200078e02ff */
[----:B------:R-:W2:Y:S01]  /*0130*/  LDCU UR5, c[0x0][0x38c] ;  /* 0x00007180ff0577ac */ /* 0x000ea20008000800 */
[----:B------:R-:W-:Y:S01]  /*0140*/  BSSY.RECONVERGENT B0, `(.L_x_2) ;  /* 0x00000f4000007945 */ /* 0x000fe20003800200 */
[----:B0-----:R-:W-:-:S04]  /*0150*/  IADD3 R10, PT, PT, R12, 0xffffffe, RZ ;  /* 0x0ffffffe0c0a7810 */ /* 0x001fc80007ffe0ff */
[----:B------:R0:W1:Y:S01]  /*0160*/  F2I.FTZ.U32.TRUNC.NTZ R11, R10 ;  /* 0x0000000a000b7305 */ /* 0x000062000021f000 */
[----:B---3--:R-:W-:Y:S02]  /*0170*/  IMAD R8, R13, UR4, R8 ;  /* 0x000000040d087c24 */ /* 0x008fe4000f8e0208 */
[----:B0-----:R-:W-:-:S03]  /*0180*/  IMAD.MOV.U32 R10, RZ, RZ, RZ ;  /* 0x000000ffff0a7224 */ /* 0x001fc600078e00ff */
[----:B------:R-:W-:Y:S01]  /*0190*/  IABS R13, R8 ;  /* 0x00000008000d7213 */ /* 0x000fe20000000000 */
[----:B-1----:R-:W-:-:S04]  /*01a0*/  IMAD.MOV R5, RZ, RZ, -R11 ;  /* 0x000000ffff057224 */ /* 0x002fc800078e0a0b */
[----:B------:R-:W-:-:S04]  /*01b0*/  IMAD R5, R5, R6, RZ ;  /* 0x0000000605057224 */ /* 0x000fc800078e02ff */
[----:B------:R-:W-:Y:S01]  /*01c0*/  IMAD.HI.U32 R11, R11, R5, R10 ;  /* 0x000000050b0b7227 */ /* 0x000fe200078e000a */
[----:B------:R-:W-:-:S05]  /*01d0*/  LOP3.LUT R10, RZ, R9, RZ, 0x33, !PT ;  /* 0x00000009ff0a7212 */ /* 0x000fca00078e33ff */
[----:B------:R-:W-:-:S05]  /*01e0*/  IMAD.HI.U32 R11, R11, R13, RZ ;  /* 0x0000000d0b0b7227 */ /* 0x000fca00078e00ff */
[----:B------:R-:W-:-:S05]  /*01f0*/  IADD3 R5, PT, PT, -R11, RZ, RZ ;  /* 0x000000ff0b057210 */ /* 0x000fca0007ffe1ff */
[----:B------:R-:W-:Y:S01]  /*0200*/  IMAD R13, R6, R5, R13 ;  /* 0x00000005060d7224 */ /* 0x000fe200078e020d */
[----:B------:R-:W-:-:S04]  /*0210*/  LOP3.LUT R5, R8, R9, RZ, 0x3c, !PT ;  /* 0x0000000908057212 */ /* 0x000fc800078e3cff */
[----:B------:R-:W-:Y:S02]  /*0220*/  ISETP.GT.U32.AND P2, PT, R6, R13, PT ;  /* 0x0000000d0600720c */ /* 0x000fe40003f44070 */
[----:B------:R-:W-:Y:S01]  /*0230*/  ISETP.GE.AND P0, PT, R5, RZ, PT ;  /* 0x000000ff0500720c */ /* 0x000fe20003f06270 */
[----:B--2---:R-:W-:-:S10]  /*0240*/  IMAD.U32 R5, RZ, RZ, UR5 ;  /* 0x00000005ff057e24 */ /* 0x004fd4000f8e00ff */
[----:B------:R-:W-:Y:S02]  /*0250*/  @!P2 IMAD.IADD R13, R13, 0x1, -R6 ;  /* 0x000000010d0da824 */ /* 0x000fe400078e0a06 */
[----:B------:R-:W-:-:S03]  /*0260*/  @!P2 VIADD R11, R11, 0x1 ;  /* 0x000000010b0ba836 */ /* 0x000fc60000000000 */
[----:B------:R-:W-:-:S13]  /*0270*/  ISETP.GE.U32.AND P1, PT, R13, R6, PT ;  /* 0x000000060d00720c */ /* 0x000fda0003f26070 */
[----:B------:R-:W-:Y:S02]  /*0280*/  @P1 IADD3 R11, PT, PT, R11, 0x1, RZ ;  /* 0x000000010b0b1810 */ /* 0x000fe40007ffe0ff */
[----:B------:R-:W-:-:S03]  /*0290*/  ISETP.NE.AND P1, PT, R9, RZ, PT ;  /* 0x000000ff0900720c */ /* 0x000fc60003f25270 */
[----:B------:R-:W-:-:S05]  /*02a0*/  @!P0 IMAD.MOV R11, RZ, RZ, -R11 ;  /* 0x000000ffff0b8224 */ /* 0x000fca00078e0a0b */
[----:B------:R-:W-:-:S04]  /*02b0*/  SEL R11, R10, R11, !P1 ;  /* 0x0000000b0a0b7207 */ /* 0x000fc80004800000 */
[----:B------:R-:W-:-:S04]  /*02c0*/  ISETP.NE.AND P0, PT, R11, R0, PT ;  /* 0x000000000b00720c */ /* 0x000fc80003f05270 */
[----:B------:R-:W-:-:S13]  /*02d0*/  ISETP.GE.OR P0, PT, R8, R15, P0 ;  /* 0x0000000f0800720c */ /* 0x000fda0000706670 */
[----:B------:R-:W-:Y:S05]  /*02e0*/  @P0 BRA `(.L_x_3) ;  /* 0x0000000400800947 */ /* 0x000fea0003800000 */
[----:B------:R-:W0:Y:S01]  /*02f0*/  LDCU UR4, c[0x0][0x390] ;  /* 0x00007200ff0477ac */ /* 0x000e220008000800 */
[----:B------:R-:W-:Y:S02]  /*0300*/  ISETP.GE.AND P0, PT, R7, 0x1, PT ;  /* 0x000000010700780c */ /* 0x000fe40003f06270 */
[----:B0-----:R-:W-:Y:S01]  /*0310*/  MOV R8, UR4 ;  /* 0x0000000400087c02 */ /* 0x001fe20008000f00 */
[----:B------:R-:W-:-:S10]  /*0320*/  IMAD.U32 R5, RZ, RZ, UR4 ;  /* 0x00000004ff057e24 */ /* 0x000fd4000f8e00ff */
[----:B------:R-:W-:Y:S05]  /*0330*/  @!P0 BRA `(.L_x_4) ;  /* 0x0000000000388947 */ /* 0x000fea0003800000 */
[----:B------:R-:W-:Y:S01]  /*0340*/  IMAD R0, R9, R0, -0x1 ;  /* 0xffffffff09007424 */ /* 0x000fe200078e0200 */
[----:B------:R-:W0:Y:S01]  /*0350*/  LDCU.64 UR10, c[0x0][0x380] ;  /* 0x00007000ff0a77ac */ /* 0x000e220008000a00 */
[----:B------:R-:W-:-:S07]  /*0360*/  IMAD.U32 R5, RZ, RZ, UR4 ;  /* 0x00000004ff057e24 */ /* 0x000fce000f8e00ff */
.L_x_5:
[----:B------:R-:W-:Y:S01]  /*0370*/  IADD3 R7, PT, PT, R0, R5, RZ ;  /* 0x0000000500077210 */ /* 0x000fe20007ffe0ff */
[----:B0-----:R-:W-:Y:S02]  /*0380*/  IMAD.U32 R2, RZ, RZ, UR10 ;  /* 0x0000000aff027e24 */ /* 0x001fe4000f8e00ff */
[----:B------:R-:W-:Y:S02]  /*0390*/  IMAD.U32 R3, RZ, RZ, UR11 ;  /* 0x0000000bff037e24 */ /* 0x000fe4000f8e00ff */
[----:B------:R-:W-:-:S06]  /*03a0*/  IMAD.WIDE R6, R7, 0x4, R2 ;  /* 0x0000000407067825 */ /* 0x000fcc00078e0202 */
[----:B------:R-:W2:Y:S02]  /*03b0*/  LDG.E R7, desc[UR8][R6.64] ;  /* 0x0000000806077981 */ /* 0x000ea4000c1e1900 */
[----:B--2--5:R-:W-:-:S13]  /*03c0*/  ISETP.NE.AND P0, PT, R7, R4, PT ;  /* 0x000000040700720c */ /* 0x024fda0003f05270 */
[----:B------:R-:W-:Y:S05]  /*03d0*/  @P0 BRA `(.L_x_4) ;  /* 0x0000000000100947 */ /* 0x000fea0003800000 */
[C---:B------:R-:W-:Y:S02]  /*03e0*/  ISETP.GT.U32.AND P0, PT, R5.reuse, 0x1, PT ;  /* 0x000000010500780c */ /* 0x040fe40003f04070 */
[----:B------:R-:W-:-:S11]  /*03f0*/  IADD3 R5, PT, PT, R5, -0x1, RZ ;  /* 0xffffffff05057810 */ /* 0x000fd60007ffe0ff */
[----:B------:R-:W-:Y:S05]  /*0400*/  @P0 BRA `(.L_x_5) ;  /* 0xfffffffc00d80947 */ /* 0x000fea000383ffff */
[----:B------:R-:W-:-:S07]  /*0410*/  IMAD.MOV.U32 R5, RZ, RZ, RZ ;  /* 0x000000ffff057224 */ /* 0x000fce00078e00ff */
.L_x_4:
[----:B------:R-:W0:Y:S01]  /*0420*/  LDC R9, c[0x0][0x388] ;  /* 0x0000e200ff097b82 */ /* 0x000e220000000800 */
[----:B------:R-:W1:Y:S01]  /*0430*/  LDCU UR4, c[0x0][0x390] ;  /* 0x00007200ff0477ac */ /* 0x000e620008000800 */
[----:B0-----:R-:W-:-:S04]  /*0440*/  IADD3 R0, PT, PT, R9, -0x1, RZ ;  /* 0xffffffff09007810 */ /* 0x001fc80007ffe0ff */
[----:B-1----:R-:W-:-:S13]  /*0450*/  ISETP.GT.AND P0, PT, R0, UR4, PT ;  /* 0x0000000400007c0c */ /* 0x002fda000bf04270 */
[----:B------:R-:W-:Y:S05]  /*0460*/  @!P0 BRA `(.L_x_6) ;  /* 0x00000000003c8947 */ /* 0x000fea0003800000 */
[----:B------:R-:W0:Y:S01]  /*0470*/  LDC R2, c[0x0][0x38c] ;  /* 0x0000e300ff027b82 */ /* 0x000e220000000800 */
[----:B------:R-:W1:Y:S07]  /*0480*/  LDCU.64 UR10, c[0x0][0x380] ;  /* 0x00007000ff0a77ac */ /* 0x000e6e0008000a00 */
[----:B------:R-:W2:Y:S01]  /*0490*/  LDC R8, c[0x0][0x390] ;  /* 0x0000e400ff087b82 */ /* 0x000ea20000000800 */
[----:B01----:R-:W-:-:S07]  /*04a0*/  IMAD R9, R9, R2, 0x1 ;  /* 0x0000000109097424 */ /* 0x003fce00078e0202 */
.L_x_7:
[----:B------:R-:W-:Y:S01]  /*04b0*/  MOV R2, UR10 ;  /* 0x0000000a00027c02 */ /* 0x000fe20008000f00 */
[----:B--2---:R-:W-:Y:S02]  /*04c0*/  IMAD.IADD R7, R9, 0x1, R8 ;  /* 0x0000000109077824 */ /* 0x004fe400078e0208 */
[----:B------:R-:W-:Y:S02]  /*04d0*/  IMAD.U32 R3, RZ, RZ, UR11 ;  /* 0x0000000bff037e24 */ /* 0x000fe4000f8e00ff */
[----:B------:R-:W-:-:S06]  /*04e0*/  IMAD.WIDE R6, R7, 0x4, R2 ;  /* 0x0000000407067825 */ /* 0x000fcc00078e0202 */
[----:B------:R-:W2:Y:S02]  /*04f0*/  LDG.E R7, desc[UR8][R6.64] ;  /* 0x0000000806077981 */ /* 0x000ea4000c1e1900 */
[----:B--2--5:R-:W-:-:S13]  /*0500*/  ISETP.NE.AND P0, PT, R7, R4, PT ;  /* 0x000000040700720c */ /* 0x024fda0003f05270 */
[----:B------:R-:W-:Y:S05]  /*0510*/  @P0 BRA `(.L_x_6) ;  /* 0x0000000000100947 */ /* 0x000fea0003800000 */
[----:B------:R-:W-:-:S04]  /*0520*/  IADD3 R8, PT, PT, R8, 0x1, RZ ;  /* 0x0000000108087810 */ /* 0x000fc80007ffe0ff */
[----:B------:R-:W-:-:S13]  /*0530*/  ISETP.NE.AND P0, PT, R8, R0, PT ;  /* 0x000000000800720c */ /* 0x000fda0003f05270 */
[----:B------:R-:W-:Y:S05]  /*0540*/  @P0 BRA `(.L_x_7) ;  /* 0xfffffffc00d80947 */ /* 0x000fea000383ffff */
[----:B------:R-:W-:-:S07]  /*0550*/  IMAD.MOV.U32 R8, RZ, RZ, R0 ;  /* 0x000000ffff087224 */ /* 0x000fce00078e0000 */
.L_x_6:
[----:B------:R-:W-:-:S13]  /*0560*/  ISETP.GT.AND P0, PT, R8, R5, PT ;  /* 0x000000050800720c */ /* 0x000fda0003f04270 */
[----:B------:R-:W-:Y:S05]  /*0570*/  @!P0 BRA `(.L_x_8) ;  /* 0x0000000800c08947 */ /* 0x000fea0003800000 */
[----:B------:R-:W-:-:S04]  /*0580*/  IADD3 R8, PT, PT, -R5, R8, RZ ;  /* 0x0000000805087210 */ /* 0x000fc80007ffe1ff */
[C---:B------:R-:W-:Y:S01]  /*0590*/  ISETP.GE.U32.AND P0, PT, R8.reuse, 0x7, PT ;  /* 0x000000070800780c */ /* 0x040fe20003f06070 */
[----:B-----5:R-:W-:-:S05]  /*05a0*/  VIADD R4, R8, 0x1 ;  /* 0x0000000108047836 */ /* 0x020fca0000000000 */
[----:B------:R-:W-:-:S04]  /*05b0*/  LOP3.LUT R10, R4, 0x7, RZ, 0xc0, !PT ;  /* 0x00000007040a7812 */ /* 0x000fc800078ec0ff */
[----:B------:R-:W-:-:S03]  /*05c0*/  ISETP.NE.AND P1, PT, R10, RZ, PT ;  /* 0x000000ff0a00720c */ /* 0x000fc60003f25270 */
[----:B------:R-:W-:Y:S10]  /*05d0*/  @!P0 BRA `(.L_x_9) ;  /* 0x0000000000548947 */ /* 0x000ff40003800000 */
[----:B------:R-:W0:Y:S01]  /*05e0*/  LDC.64 R8, c[0x0][0x388] ;  /* 0x0000e200ff087b82 */ /* 0x000e220000000a00 */
[----:B------:R-:W-:Y:S01]  /*05f0*/  LOP3.LUT R0, R4, 0xfffffff8, RZ, 0xc0, !PT ;  /* 0xfffffff804007812 */ /* 0x000fe200078ec0ff */
[----:B------:R-:W1:Y:S03]  /*0600*/  LDCU.64 UR10, c[0x0][0x380] ;  /* 0x00007000ff0a77ac */ /* 0x000e660008000a00 */
[----:B------:R-:W-:Y:S01]  /*0610*/  IADD3 R0, PT, PT, -R0, RZ, RZ ;  /* 0x000000ff00007210 */ /* 0x000fe20007ffe1ff */
[----:B01----:R-:W-:-:S07]  /*0620*/  IMAD R9, R8, R9, R5 ;  /* 0x0000000908097224 */ /* 0x003fce00078e0205 */
.L_x_10:
[----:B------:R-:W-:Y:S01]  /*0630*/  MOV R3, UR11 ;  /* 0x0000000b00037c02 */ /* 0x000fe20008000f00 */
[----:B------:R-:W-:Y:S01]  /*0640*/  IMAD.U32 R2, RZ, RZ, UR10 ;  /* 0x0000000aff027e24 */ /* 0x000fe2000f8e00ff */
[----:B------:R-:W-:Y:S01]  /*0650*/  IADD3 R5, PT, PT, R5, 0x8, RZ ;  /* 0x0000000805057810 */ /* 0x000fe20007ffe0ff */
[----:B------:R-:W-:Y:S02]  /*0660*/  VIADD R0, R0, 0x8 ;  /* 0x0000000800007836 */ /* 0x000fe40000000000 */
[----:B0-----:R-:W-:-:S03]  /*0670*/  IMAD.WIDE R6, R9, 0x4, R2 ;  /* 0x0000000409067825 */ /* 0x001fc600078e0202 */
[----:B------:R-:W-:Y:S01]  /*0680*/  ISETP.NE.AND P0, PT, R0, RZ, PT ;  /* 0x000000ff0000720c */ /* 0x000fe20003f05270 */
[----:B------:R-:W-:Y:S01]  /*0690*/  VIADD R9, R9, 0x8 ;  /* 0x0000000809097836 */ /* 0x000fe20000000000 */
[----:B------:R0:W-:Y:S04]  /*06a0*/  STG.E desc[UR8][R6.64], RZ ;  /* 0x000000ff06007986 */ /* 0x0001e8000c101908 */
[----:B------:R0:W-:Y:S04]  /*06b0*/  STG.E desc[UR8][R6.64+0x4], RZ ;  /* 0x000004ff06007986 */ /* 0x0001e8000c101908 */
[----:B------:R0:W-:Y:S04]  /*06c0*/  STG.E desc[UR8][R6.64+0x8], RZ ;  /* 0x000008ff06007986 */ /* 0x0001e8000c101908 */
[----:B------:R0:W-:Y:S04]  /*06d0*/  STG.E desc[UR8][R6.64+0xc], RZ ;  /* 0x00000cff06007986 */ /* 0x0001e8000c101908 */
[----:B------:R0:W-:Y:S04]  /*06e0*/  STG.E desc[UR8][R6.64+0x10], RZ ;  /* 0x000010ff06007986 */ /* 0x0001e8000c101908 */
[----:B------:R0:W-:Y:S04]  /*06f0*/  STG.E desc[UR8][R6.64+0x14], RZ ;  /* 0x000014ff06007986 */ /* 0x0001e8000c101908 */
[----:B------:R0:W-:Y:S04]  /*0700*/  STG.E desc[UR8][R6.64+0x18], RZ ;  /* 0x000018ff06007986 */ /* 0x0001e8000c101908 */
[----:B------:R0:W-:Y:S01]  /*0710*/  STG.E desc[UR8][R6.64+0x1c], RZ ;  /* 0x00001cff06007986 */ /* 0x0001e2000c101908 */
[----:B------:R-:W-:Y:S05]  /*0720*/  @P0 BRA `(.L_x_10) ;  /* 0xfffffffc00c00947 */ /* 0x000fea000383ffff */
.L_x_9:
[----:B------:R-:W-:Y:S05]  /*0730*/  @!P1 BRA `(.L_x_8) ;  /* 0x0000000800509947 */ /* 0x000fea0003800000 */
[----:B------:R-:W-:Y:S02]  /*0740*/  ISETP.GE.U32.AND P0, PT, R10, 0x4, PT ;  /* 0x000000040a00780c */ /* 0x000fe40003f06070 */
[----:B------:R-:W-:-:S04]  /*0750*/  LOP3.LUT R0, R4, 0x3, RZ, 0xc0, !PT ;  /* 0x0000000304007812 */ /* 0x000fc800078ec0ff */
[----:B------:R-:W-:-:S07]  /*0760*/  ISETP.NE.AND P1, PT, R0, RZ, PT ;  /* 0x000000ff0000720c */ /* 0x000fce0003f25270 */
[----:B0-----:R-:W0:Y:S02]  /*0770*/  @P0 LDC.64 R6, c[0x0][0x388] ;  /* 0x0000e200ff060b82 */ /* 0x001e240000000a00 */
[----:B0-----:R-:W-:Y:S01]  /*0780*/  @P0 IMAD R7, R6, R7, R5 ;  /* 0x0000000706070224 */ /* 0x001fe200078e0205 */
[----:B------:R-:W-:-:S03]  /*0790*/  @P0 IADD3 R5, PT, PT, R5, 0x4, RZ ;  /* 0x0000000405050810 */ /* 0x000fc60007ffe0ff */
[----:B------:R-:W-:-:S05]  /*07a0*/  @P0 IMAD.WIDE R6, R7, 0x4, R2 ;  /* 0x0000000407060825 */ /* 0x000fca00078e0202 */
[----:B------:R4:W-:Y:S04]  /*07b0*/  @P0 STG.E desc[UR8][R6.64], RZ ;  /* 0x000000ff06000986 */ /* 0x0009e8000c101908 */
[----:B------:R4:W-:Y:S04]  /*07c0*/  @P0 STG.E desc[UR8][R6.64+0x4], RZ ;  /* 0x000004ff06000986 */ /* 0x0009e8000c101908 */
[----:B------:R4:W-:Y:S04]  /*07d0*/  @P0 STG.E desc[UR8][R6.64+0x8], RZ ;  /* 0x000008ff06000986 */ /* 0x0009e8000c101908 */
[----:B------:R4:W-:Y:S01]  /*07e0*/  @P0 STG.E desc[UR8][R6.64+0xc], RZ ;  /* 0x00000cff06000986 */ /* 0x0009e2000c101908 */
[----:B------:R-:W-:Y:S05]  /*07f0*/  @!P1 BRA `(.L_x_8) ;  /* 0x0000000800209947 */ /* 0x000fea0003800000 */
[----:B------:R-:W-:Y:S02]  /*0800*/  ISETP.NE.AND P0, PT, R0, 0x1, PT ;  /* 0x000000010000780c */ /* 0x000fe40003f05270 */
[----:B------:R-:W-:-:S04]  /*0810*/  LOP3.LUT R0, R4, 0x1, RZ, 0xc0, !PT ;  /* 0x0000000104007812 */ /* 0x000fc800078ec0ff */
[----:B------:R-:W-:-:S07]  /*0820*/  ISETP.NE.U32.AND P1, PT, R0, 0x1, PT ;  /* 0x000000010000780c */ /* 0x000fce0003f25070 */
[----:B----4-:R-:W0:Y:S02]  /*0830*/  @P0 LDC.64 R6, c[0x0][0x388] ;  /* 0x0000e200ff060b82 */ /* 0x010e240000000a00 */
[----:B0-----:R-:W-:Y:S02]  /*0840*/  @P0 IMAD R7, R6, R7, R5 ;  /* 0x0000000706070224 */ /* 0x001fe400078e0205 */
[----:B------:R-:W-:Y:S02]  /*0850*/  @P0 VIADD R5, R5, 0x2 ;  /* 0x0000000205050836 */ /* 0x000fe40000000000 */
[----:B------:R-:W-:-:S05]  /*0860*/  @P0 IMAD.WIDE R6, R7, 0x4, R2 ;  /* 0x0000000407060825 */ /* 0x000fca00078e0202 */
[----:B------:R0:W-:Y:S04]  /*0870*/  @P0 STG.E desc[UR8][R6.64], RZ ;  /* 0x000000ff06000986 */ /* 0x0001e8000c101908 */
[----:B------:R0:W-:Y:S01]  /*0880*/  @P0 STG.E desc[UR8][R6.64+0x4], RZ ;  /* 0x000004ff06000986 */ /* 0x0001e2000c101908 */
[----:B------:R-:W-:Y:S05]  /*0890*/  @P1 BRA `(.L_x_8) ;  /* 0x0000000400f81947 */ /* 0x000fea0003800000 */
[----:B0-----:R-:W0:Y:S02]  /*08a0*/  LDC.64 R6, c[0x0][0x388] ;  /* 0x0000e200ff067b82 */ /* 0x001e240000000a00 */
[----:B0-----:R-:W-:-:S04]  /*08b0*/  IMAD R5, R6, R7, R5 ;  /* 0x0000000706057224 */ /* 0x001fc800078e0205 */
[----:B------:R-:W-:-:S05]  /*08c0*/  IMAD.WIDE R2, R5, 0x4, R2 ;  /* 0x0000000405027825 */ /* 0x000fca00078e0202 */
[----:B------:R0:W-:Y:S01]  /*08d0*/  STG.E desc[UR8][R2.64], RZ ;  /* 0x000000ff02007986 */ /* 0x0001e2000c101908 */
[----:B------:R-:W-:Y:S05]  /*08e0*/  BRA `(.L_x_8) ;  /* 0x0000000400e47947 */ /* 0x000fea0003800000 */
.L_x_3:
[----:B------:R-:W-:Y:S02]  /*08f0*/  ISETP.GE.AND P2, PT, R8, RZ, PT ;  /* 0x000000ff0800720c */ /* 0x000fe40003f46270 */
[----:B------:R-:W-:Y:S02]  /*0900*/  ISETP.GT.U32.AND P0, PT, R6, R13, PT ;  /* 0x0000000d0600720c */ /* 0x000fe40003f04070 */
[----:B------:R-:W-:-:S04]  /*0910*/  IADD3 R6, PT, PT, R13, -R6, RZ ;  /* 0x800000060d067210 */ /* 0x000fc80007ffe0ff */
[----:B------:R-:W-:-:S05]  /*0920*/  SEL R13, R6, R13, !P0 ;  /* 0x0000000d060d7207 */ /* 0x000fca0004000000 */
[----:B------:R-:W-:-:S05]  /*0930*/  @!P2 IMAD.MOV R13, RZ, RZ, -R13 ;  /* 0x000000ffff0da224 */ /* 0x000fca00078e0a0d */
[----:B------:R-:W-:-:S04]  /*0940*/  SEL R10, R10, R13, !P1 ;  /* 0x0000000d0a0a7207 */ /* 0x000fc80004800000 */
[----:B------:R-:W-:-:S04]  /*0950*/  ISETP.NE.AND P0, PT, R10, R7, PT ;  /* 0x000000070a00720c */ /* 0x000fc80003f05270 */
[----:B------:R-:W-:-:S13]  /*0960*/  ISETP.GE.OR P0, PT, R8, R15, P0 ;  /* 0x0000000f0800720c */ /* 0x000fda0000706670 */
[----:B------:R-:W-:Y:S05]  /*0970*/  @P0 BRA `(.L_x_8) ;  /* 0x0000000400c00947 */ /* 0x000fea0003800000 */
[----:B------:R-:W0:Y:S01]  /*0980*/  LDC R8, c[0x0][0x388] ;  /* 0x0000e200ff087b82 */ /* 0x000e220000000800 */
[----:B------:R-:W-:Y:S01]  /*0990*/  VIMNMX R0, PT, PT, RZ, R0, PT ;  /* 0x00000000ff007248 */ /* 0x000fe20003fe0100 */
[----:B------:R-:W-:-:S06]  /*09a0*/  UMOV UR4, UR5 ;  /* 0x0000000500047c82 */ /* 0x000fcc0008000000 */
[----:B------:R-:W1:Y:S08]  /*09b0*/  LDC R9, c[0x0][0x390] ;  /* 0x0000e400ff097b82 */ /* 0x000e700000000800 */
[----:B------:R-:W2:Y:S02]  /*09c0*/  LDC.64 R6, c[0x0][0x380] ;  /* 0x0000e000ff067b82 */ /* 0x000ea40000000a00 */
.L_x_12:
[----:B------:R-:W-:Y:S02]  /*09d0*/  UISETP.GE.AND UP0, UPT, UR4, 0x1, UPT ;  /* 0x000000010400788c */ /* 0x000fe4000bf06270 */
[----:B------:R-:W-:-:S07]  /*09e0*/  UMOV UR6, UR4 ;  /* 0x0000000400067c82 */ /* 0x000fce0008000000 */
[----:B------:R-:W-:Y:S05]  /*09f0*/  BRA.U !UP0, `(.L_x_11) ;  /* 0x00000001081c7547 */ /* 0x000fea000b800000 */
[----:B------:R-:W-:-:S06]  /*0a00*/  UIADD3 UR4, UPT, UPT, UR4, -0x1, URZ ;  /* 0xffffffff04047890 */ /* 0x000fcc000fffe0ff */
[----:B01----:R-:W-:-:S04]  /*0a10*/  IMAD R3, R8, UR4, R9 ;  /* 0x0000000408037c24 */ /* 0x003fc8000f8e0209 */
[----:B--2---:R-:W-:-:S06]  /*0a20*/  IMAD.WIDE R2, R3, 0x4, R6 ;  /* 0x0000000403027825 */ /* 0x004fcc00078e0206 */
[----:B------:R-:W2:Y:S02]  /*0a30*/  LDG.E R3, desc[UR8][R2.64] ;  /* 0x0000000802037981 */ /* 0x000ea4000c1e1900 */
[----:B--2--5:R-:W-:-:S13]  /*0a40*/  ISETP.NE.AND P0, PT, R3, R4, PT ;  /* 0x000000040300720c */ /* 0x024fda0003f05270 */
[----:B------:R-:W-:Y:S05]  /*0a50*/  @!P0 BRA `(.L_x_12) ;  /* 0xfffffffc00dc8947 */ /* 0x000fea000383ffff */
[----:B------:R-:W-:-:S07]  /*0a60*/  MOV R0, UR6 ;  /* 0x0000000600007c02 */ /* 0x000fce0008000f00 */
.L_x_11:
[----:B01----:R-:W0:Y:S01]  /*0a70*/  LDC.64 R8, c[0x0][0x388] ;  /* 0x0000e200ff087b82 */ /* 0x003e220000000a00 */
[----:B------:R-:W-:Y:S07]  /*0a80*/  BSSY.RECONVERGENT B1, `(.L_x_13) ;  /* 0x000000f000017945 */ /* 0x000fee0003800200 */
[----:B------:R-:W1:Y:S08]  /*0a90*/  LDC R10, c[0x0][0x388] ;  /* 0x0000e200ff0a7b82 */ /* 0x000e700000000800 */
[----:B--2---:R-:W2:Y:S01]  /*0aa0*/  LDC.64 R6, c[0x0][0x380] ;  /* 0x0000e000ff067b82 */ /* 0x004ea20000000a00 */
[----:B0-----:R-:W-:-:S07]  /*0ab0*/  VIADDMNMX R8, R8, 0xffffffff, R9, !PT ;  /* 0xffffffff08087846 */ /* 0x001fce0007800109 */
.L_x_15:
[----:B------:R-:W-:Y:S01]  /*0ac0*/  ISETP.NE.AND P0, PT, R5, R8, PT ;  /* 0x000000080500720c */ /* 0x000fe20003f05270 */
[----:B------:R-:W-:-:S12]  /*0ad0*/  IMAD.MOV.U32 R9, RZ, RZ, R5 ;  /* 0x000000ffff097224 */ /* 0x000fd800078e0005 */
[----:B------:R-:W-:Y:S05]  /*0ae0*/  @!P0 BRA `(.L_x_14) ;  /* 0x0000000000208947 */ /* 0x000fea0003800000 */
[----:B-1----:R-:W-:-:S05]  /*0af0*/  IMAD R2, R5, R10, R10 ;  /* 0x0000000a05027224 */ /* 0x002fca00078e020a */
[----:B------:R-:W-:-:S05]  /*0b00*/  IADD3 R3, PT, PT, R2, UR7, RZ ;  /* 0x0000000702037c10 */ /* 0x000fca000fffe0ff */
[----:B--2---:R-:W-:-:S06]  /*0b10*/  IMAD.WIDE R2, R3, 0x4, R6 ;  /* 0x0000000403027825 */ /* 0x004fcc00078e0206 */
[----:B------:R-:W2:Y:S01]  /*0b20*/  LDG.E R3, desc[UR8][R2.64] ;  /* 0x0000000802037981 */ /* 0x000ea2000c1e1900 */
[----:B------:R-:W-:Y:S01]  /*0b30*/  VIADD R5, R5, 0x1 ;  /* 0x0000000105057836 */ /* 0x000fe20000000000 */
[----:B--2--5:R-:W-:-:S13]  /*0b40*/  ISETP.NE.AND P0, PT, R3, R4, PT ;  /* 0x000000040300720c */ /* 0x024fda0003f05270 */
[----:B------:R-:W-:Y:S05]  /*0b50*/  @!P0 BRA `(.L_x_15) ;  /* 0xfffffffc00d88947 */ /* 0x000fea000383ffff */
[----:B------:R-:W-:-:S07]  /*0b60*/  MOV R8, R9 ;  /* 0x0000000900087202 */ /* 0x000fce0000000f00 */
.L_x_14:
[----:B------:R-:W-:Y:S05]  /*0b70*/  BSYNC.RECONVERGENT B1 ;  /* 0x0000000000017941 */ /* 0x000fea0003800200 */
.L_x_13:
[----:B------:R-:W-:-:S13]  /*0b80*/  ISETP.GT.AND P0, PT, R8, R0, PT ;  /* 0x000000000800720c */ /* 0x000fda0003f04270 */
[----:B------:R-:W-:Y:S05]  /*0b90*/  @!P0 BRA `(.L_x_8) ;  /* 0x0000000400388947 */ /* 0x000fea0003800000 */
[----:B------:R-:W-:Y:S01]  /*0ba0*/  IMAD.IADD R8, R8, 0x1, -R0 ;  /* 0x0000000108087824 */ /* 0x000fe200078e0a00 */
[----:B------:R-:W-:Y:S04]  /*0bb0*/  BSSY.RECONVERGENT B1, `(.L_x_16) ;  /* 0x0000022000017945 */ /* 0x000fe80003800200 */
[C---:B------:R-:W-:Y:S02]  /*0bc0*/  ISETP.GE.U32.AND P0, PT, R8.reuse, 0x7, PT ;  /* 0x000000070800780c */ /* 0x040fe40003f06070 */
[----:B------:R-:W-:-:S04]  /*0bd0*/  IADD3 R2, PT, PT, R8, 0x1, RZ ;  /* 0x0000000108027810 */ /* 0x000fc80007ffe0ff */
[----:B------:R-:W-:-:S04]  /*0be0*/  LOP3.LUT R24, R2, 0x7, RZ, 0xc0, !PT ;  /* 0x0000000702187812 */ /* 0x000fc800078ec0ff */
[----:B------:R-:W-:-:S03]  /*0bf0*/  ISETP.NE.AND P1, PT, R24, RZ, PT ;  /* 0x000000ff1800720c */ /* 0x000fc60003f25270 */
[----:B------:R-:W-:Y:S10]  /*0c00*/  @!P0 BRA `(.L_x_17) ;  /* 0x0000000000708947 */ /* 0x000ff40003800000 */
[----:B--2---:R-:W0:Y:S01]  /*0c10*/  LDC R7, c[0x0][0x390] ;  /* 0x0000e400ff077b82 */ /* 0x004e220000000800 */
[----:B------:R-:W0:Y:S01]  /*0c20*/  LDCU UR4, c[0x0][0x388] ;  /* 0x00007100ff0477ac */ /* 0x000e220008000800 */
[----:B------:R-:W-:-:S05]  /*0c30*/  LOP3.LUT R3, R2, 0xfffffff8, RZ, 0xc0, !PT ;  /* 0xfffffff802037812 */ /* 0x000fca00078ec0ff */
[----:B------:R-:W-:Y:S01]  /*0c40*/  IMAD.MOV R22, RZ, RZ, -R3 ;  /* 0x000000ffff167224 */ /* 0x000fe200078e0a03 */
[----:B------:R-:W2:Y:S08]  /*0c50*/  LDC R23, c[0x0][0x388] ;  /* 0x0000e200ff177b82 */ /* 0x000eb00000000800 */
[----:B-----5:R-:W3:Y:S01]  /*0c60*/  LDC.64 R4, c[0x0][0x380] ;  /* 0x0000e000ff047b82 */ /* 0x020ee20000000a00 */
[----:B0-----:R-:W-:-:S07]  /*0c70*/  IMAD R3, R0, UR4, R7 ;  /* 0x0000000400037c24 */ /* 0x001fce000f8e0207 */
.L_x_18:
[----:B0--3--:R-:W-:Y:S01]  /*0c80*/  IMAD.WIDE R14, R3, 0x4, R4 ;  /* 0x00000004030e7825 */ /* 0x009fe200078e0204 */
[----:B------:R-:W-:Y:S02]  /*0c90*/  IADD3 R22, PT, PT, R22, 0x8, RZ ;  /* 0x0000000816167810 */ /* 0x000fe40007ffe0ff */
[C---:B--2---:R-:W-:Y:S01]  /*0ca0*/  LEA R3, R23.reuse, R3, 0x3 ;  /* 0x0000000317037211 */ /* 0x044fe200078e18ff */
[----:B------:R-:W-:Y:S01]  /*0cb0*/  VIADD R0, R0, 0x8 ;  /* 0x0000000800007836 */ /* 0x000fe20000000000 */
[----:B------:R0:W-:Y:S01]  /*0cc0*/  STG.E desc[UR8][R14.64], RZ ;  /* 0x000000ff0e007986 */ /* 0x0001e2000c101908 */
[----:B------:R-:W-:Y:S01]  /*0cd0*/  IMAD.WIDE R16, R23, 0x4, R14 ;  /* 0x0000000417107825 */ /* 0x000fe200078e020e */
[----:B------:R-:W-:-:S04]  /*0ce0*/  ISETP.NE.AND P0, PT, R22, RZ, PT ;  /* 0x000000ff1600720c */ /* 0x000fc80003f05270 */
[----:B------:R0:W-:Y:S01]  /*0cf0*/  STG.E desc[UR8][R16.64], RZ ;  /* 0x000000ff10007986 */ /* 0x0001e2000c101908 */
[----:B------:R-:W-:-:S05]  /*0d00*/  IMAD.WIDE R18, R23, 0x4, R16 ;  /* 0x0000000417127825 */ /* 0x000fca00078e0210 */
[----:B------:R0:W-:Y:S01]  /*0d10*/  STG.E desc[UR8][R18.64], RZ ;  /* 0x000000ff12007986 */ /* 0x0001e2000c101908 */
[----:B------:R-:W-:-:S05]  /*0d20*/  IMAD.WIDE R6, R23, 0x4, R18 ;  /* 0x0000000417067825 */ /* 0x000fca00078e0212 */
[----:B------:R0:W-:Y:S01]  /*0d30*/  STG.E desc[UR8][R6.64], RZ ;  /* 0x000000ff06007986 */ /* 0x0001e2000c101908 */
[----:B------:R-:W-:-:S05]  /*0d40*/  IMAD.WIDE R8, R23, 0x4, R6 ;  /* 0x0000000417087825 */ /* 0x000fca00078e0206 */
[----:B------:R0:W-:Y:S01]  /*0d50*/  STG.E desc[UR8][R8.64], RZ ;  /* 0x000000ff08007986 */ /* 0x0001e2000c101908 */
[----:B-1----:R-:W-:-:S05]  /*0d60*/  IMAD.WIDE R10, R23, 0x4, R8 ;  /* 0x00000004170a7825 */ /* 0x002fca00078e0208 */
[----:B------:R0:W-:Y:S01]  /*0d70*/  STG.E desc[UR8][R10.64], RZ ;  /* 0x000000ff0a007986 */ /* 0x0001e2000c101908 */
[----:B------:R-:W-:-:S05]  /*0d80*/  IMAD.WIDE R12, R23, 0x4, R10 ;  /* 0x00000004170c7825 */ /* 0x000fca00078e020a */
[----:B------:R0:W-:Y:S01]  /*0d90*/  STG.E desc[UR8][R12.64], RZ ;  /* 0x000000ff0c007986 */ /* 0x0001e2000c101908 */
[----:B------:R-:W-:-:S05]  /*0da0*/  IMAD.WIDE R20, R23, 0x4, R12 ;  /* 0x0000000417147825 */ /* 0x000fca00078e020c */
[----:B------:R0:W-:Y:S01]  /*0db0*/  STG.E desc[UR8][R20.64], RZ ;  /* 0x000000ff14007986 */ /* 0x0001e2000c101908 */
[----:B------:R-:W-:Y:S05]  /*0dc0*/  @P0 BRA `(.L_x_18) ;  /* 0xfffffffc00ac0947 */ /* 0x000fea000383ffff */
.L_x_17:
[----:B------:R-:W-:Y:S05]  /*0dd0*/  BSYNC.RECONVERGENT B1 ;  /* 0x0000000000017941 */ /* 0x000fea0003800200 */
.L_x_16:
[----:B------:R-:W-:Y:S05]  /*0de0*/  @!P1 BRA `(.L_x_8) ;  /* 0x0000000000a49947 */ /* 0x000fea0003800000 */
[----:B------:R-:W-:Y:S01]  /*0df0*/  ISETP.GE.U32.AND P0, PT, R24, 0x4, PT ;  /* 0x000000041800780c */ /* 0x000fe20003f06070 */
[----:B------:R-:W-:Y:S01]  /*0e00*/  BSSY.RECONVERGENT B1, `(.L_x_19) ;  /* 0x0000011000017945 */ /* 0x000fe20003800200 */
[----:B0-----:R-:W-:-:S04]  /*0e10*/  LOP3.LUT R12, R2, 0x3, RZ, 0xc0, !PT ;  /* 0x00000003020c7812 */ /* 0x001fc800078ec0ff */
[----:B------:R-:W-:-:S07]  /*0e20*/  ISETP.NE.AND P1, PT, R12, RZ, PT ;  /* 0x000000ff0c00720c */ /* 0x000fce0003f25270 */
[----:B------:R-:W-:Y:S06]  /*0e30*/  @!P0 BRA `(.L_x_20) ;  /* 0x0000000000348947 */ /* 0x000fec0003800000 */
[----:B------:R-:W0:Y:S01]  /*0e40*/  LDC R11, c[0x0][0x388] ;  /* 0x0000e200ff0b7b82 */ /* 0x000e220000000800 */
[----:B------:R-:W0:Y:S07]  /*0e50*/  LDCU UR4, c[0x0][0x390] ;  /* 0x00007200ff0477ac */ /* 0x000e2e0008000800 */
[----:B-----5:R-:W3:Y:S01]  /*0e60*/  LDC.64 R4, c[0x0][0x380] ;  /* 0x0000e000ff047b82 */ /* 0x020ee20000000a00 */
[C---:B0-----:R-:W-:Y:S02]  /*0e70*/  IMAD R3, R0.reuse, R11, UR4 ;  /* 0x0000000400037e24 */ /* 0x041fe4000f8e020b */
[----:B------:R-:W-:-:S02]  /*0e80*/  VIADD R0, R0, 0x4 ;  /* 0x0000000400007836 */ /* 0x000fc40000000000 */
[----:B---3--:R-:W-:-:S05]  /*0e90*/  IMAD.WIDE R4, R3, 0x4, R4 ;  /* 0x0000000403047825 */ /* 0x008fca00078e0204 */
[----:B------:R0:W-:Y:S01]  /*0ea0*/  STG.E desc[UR8][R4.64], RZ ;  /* 0x000000ff04007986 */ /* 0x0001e2000c101908 */
[----:B--2---:R-:W-:-:S05]  /*0eb0*/  IMAD.WIDE R6, R11, 0x4, R4 ;  /* 0x000000040b067825 */ /* 0x004fca00078e0204 */
[----:B------:R0:W-:Y:S01]  /*0ec0*/  STG.E desc[UR8][R6.64], RZ ;  /* 0x000000ff06007986 */ /* 0x0001e2000c101908 */
[----:B------:R-:W-:-:S05]  /*0ed0*/  IMAD.WIDE R8, R11, 0x4, R6 ;  /* 0x000000040b087825 */ /* 0x000fca00078e0206 */
[----:B------:R0:W-:Y:S01]  /*0ee0*/  STG.E desc[UR8][R8.64], RZ ;  /* 0x000000ff08007986 */ /* 0x0001e2000c101908 */
[----:B-1----:R-:W-:-:S05]  /*0ef0*/  IMAD.WIDE R10, R11, 0x4, R8 ;  /* 0x000000040b0a7825 */ /* 0x002fca00078e0208 */
[----:B------:R0:W-:Y:S02]  /*0f00*/  STG.E desc[UR8][R10.64], RZ ;  /* 0x000000ff0a007986 */ /* 0x0001e4000c101908 */
.L_x_20:
[----:B------:R-:W-:Y:S05]  /*0f10*/  BSYNC.RECONVERGENT B1 ;  /* 0x0000000000017941 */ /* 0x000fea0003800200 */
.L_x_19:
[----:B------:R-:W-:Y:S05]  /*0f20*/  @!P1 BRA `(.L_x_8) ;  /* 0x0000000000549947 */ /* 0x000fea0003800000 */
[----:B------:R-:W-:Y:S01]  /*0f30*/  LOP3.LUT R2, R2, 0x1, RZ, 0xc0, !PT ;  /* 0x0000000102027812 */ /* 0x000fe200078ec0ff */
[----:B------:R-:W-:Y:S01]  /*0f40*/  BSSY.RECONVERGENT B1, `(.L_x_21) ;  /* 0x0000010000017945 */ /* 0x000fe20003800200 */
[----:B------:R-:W-:Y:S02]  /*0f50*/  ISETP.NE.AND P0, PT, R12, 0x1, PT ;  /* 0x000000010c00780c */ /* 0x000fe40003f05270 */
[----:B------:R-:W-:-:S13]  /*0f60*/  ISETP.NE.U32.AND P1, PT, R2, 0x1, PT ;  /* 0x000000010200780c */ /* 0x000fda0003f25070 */
[----:B0-----:R-:W0:Y:S08]  /*0f70*/  @!P1 LDC R11, c[0x0][0x388] ;  /* 0x0000e200ff0b9b82 */ /* 0x001e300000000800 */
[----:B------:R-:W3:Y:S08]  /*0f80*/  @!P1 LDC R8, c[0x0][0x390] ;  /* 0x0000e400ff089b82 */ /* 0x000ef00000000800 */
[----:B--2---:R-:W2:Y:S01]  /*0f90*/  @!P1 LDC.64 R6, c[0x0][0x380] ;  /* 0x0000e000ff069b82 */ /* 0x004ea20000000a00 */
[----:B------:R-:W-:Y:S05]  /*0fa0*/  @!P0 BRA `(.L_x_22) ;  /* 0x0000000000248947 */ /* 0x000fea0003800000 */
[----:B------:R-:W4:Y:S01]  /*0fb0*/  LDC R5, c[0x0][0x388] ;  /* 0x0000e200ff057b82 */ /* 0x000f220000000800 */
[----:B------:R-:W4:Y:S07]  /*0fc0*/  LDCU UR4, c[0x0][0x390] ;  /* 0x00007200ff0477ac */ /* 0x000f2e0008000800 */
[----:B------:R-:W1:Y:S01]  /*0fd0*/  LDC.64 R2, c[0x0][0x380] ;  /* 0x0000e000ff027b82 */ /* 0x000e620000000a00 */
[C---:B----4-:R-:W-:Y:S01]  /*0fe0*/  IMAD R9, R0.reuse, R5, UR4 ;  /* 0x0000000400097e24 */ /* 0x050fe2000f8e0205 */
[----:B------:R-:W-:-:S03]  /*0ff0*/  IADD3 R0, PT, PT, R0, 0x2, RZ ;  /* 0x0000000200007810 */ /* 0x000fc60007ffe0ff */
[----:B-1----:R-:W-:-:S05]  /*1000*/  IMAD.WIDE R2, R9, 0x4, R2 ;  /* 0x0000000409027825 */ /* 0x002fca00078e0202 */
[----:B------:R4:W-:Y:S01]  /*1010*/  STG.E desc[UR8][R2.64], RZ ;  /* 0x000000ff02007986 */ /* 0x0009e2000c101908 */
[----:B-----5:R-:W-:-:S05]  /*1020*/  IMAD.WIDE R4, R5, 0x4, R2 ;  /* 0x0000000405047825 */ /* 0x020fca00078e0202 */
[----:B------:R4:W-:Y:S02]  /*1030*/  STG.E desc[UR8][R4.64], RZ ;  /* 0x000000ff04007986 */ /* 0x0009e4000c101908 */
.L_x_22:
[----:B------:R-:W-:Y:S05]  /*1040*/  BSYNC.RECONVERGENT B1 ;  /* 0x0000000000017941 */ /* 0x000fea0003800200 */
.L_x_21:
[----:B0--34-:R-:W-:-:S04]  /*1050*/  @!P1 IMAD R3, R0, R11, R8 ;  /* 0x0000000b00039224 */ /* 0x019fc800078e0208 */
[----:B--2---:R-:W-:-:S05]  /*1060*/  @!P1 IMAD.WIDE R2, R3, 0x4, R6 ;  /* 0x0000000403029825 */ /* 0x004fca00078e0206 */
[----:B------:R3:W-:Y:S02]  /*1070*/  @!P1 STG.E desc[UR8][R2.64], RZ ;  /* 0x000000ff02009986 */ /* 0x0007e4000c101908 */
.L_x_8:
[----:B------:R-:W-:Y:S05]  /*1080*/  BSYNC.RECONVERGENT B0 ;  /* 0x0000000000007941 */ /* 0x000fea0003800200 */
.L_x_2:
[----:B------:R-:W-:Y:S06]  /*1090*/  BAR.SYNC.DEFER_BLOCKING 0x0 ;  /* 0x0000000000007b1d */ /* 0x000fec0000010000 */
[----:B------:R-:W-:Y:S05]  /*10a0*/  EXIT ;  /* 0x000000000000794d */ /* 0x000fea0003800000 */
.L_x_23:
        /* <DEDUP_REMOVED lines=13> */
.L_x_35:


//--------------------- .text._Z15checkAndReplacePiii --------------------------
	.section	.text._Z15checkAndReplacePiii,"ax",@progbits
	.align	128
        .global         _Z15checkAndReplacePiii
        .type           _Z15checkAndReplacePiii,@function
        .size           _Z15checkAndReplacePiii,(.L_x_36 - _Z15checkAndReplacePiii)
        .other          _Z15checkAndReplacePiii,@"STO_CUDA_ENTRY STV_DEFAULT"
_Z15checkAndReplacePiii:
.text._Z15checkAndReplacePiii:
[----:B------:R-:W-:Y:S01]  /*0000*/  LDC R1, c[0x0][0x37c] ;  /* 0x0000df00ff017b82 */ /* 0x000fe20000000800 */
[----:B------:R-:W0:Y:S07]  /*0010*/  S2R R9, SR_TID.X ;  /* 0x0000000000097919 */ /* 0x000e2e0000002100 */
[----:B------:R-:W0:Y:S01]  /*0020*/  LDC.64 R6, c[0x0][0x388] ;  /* 0x0000e200ff067b82 */ /* 0x000e220000000a00 */
[----:B------:R-:W1:Y:S07]  /*0030*/  LDCU.64 UR8, c[0x0][0x358] ;  /* 0x00006b00ff0877ac */ /* 0x000e6e0008000a00 */
[----:B------:R-:W2:Y:S01]  /*0040*/  LDC.64 R4, c[0x0][0x380] ;  /* 0x0000e000ff047b82 */ /* 0x000ea20000000a00 */
[----:B0-----:R-:W-:-:S02]  /*0050*/  IMAD R3, R6, 0x5, R9 ;  /* 0x0000000506037824 */ /* 0x001fc400078e0209 */
[----:B------:R-:W-:Y:S02]  /*0060*/  IMAD R7, R9, 0x5, R7 ;  /* 0x0000000509077824 */ /* 0x000fe400078e0207 */
[----:B--2---:R-:W-:-:S04]  /*0070*/  IMAD.WIDE R2, R3, 0x4, R4 ;  /* 0x0000000403027825 */ /* 0x004fc800078e0204 */
[----:B------:R-:W-:Y:S01]  /*0080*/  IMAD.WIDE R4, R7, 0x4, R4 ;  /* 0x0000000407047825 */ /* 0x000fe200078e0204 */
[----:B-1----:R-:W2:Y:S04]  /*0090*/  LDG.E R0, desc[UR8][R2.64] ;  /* 0x0000000802007981 */ /* 0x002ea8000c1e1900 */
[----:B------:R-:W3:Y:S01]  /*00a0*/  LDG.E R6, desc[UR8][R4.64] ;  /* 0x0000000804067981 */ /* 0x000ee2000c1e1900 */
[----:B------:R-:W0:Y:S01]  /*00b0*/  S2UR UR6, SR_CgaCtaId ;  /* 0x00000000000679c3 */ /* 0x000e220000008800 */
[----:B------:R-:W-:Y:S02]  /*00c0*/  UMOV UR4, 0x400 ;  /* 0x0000040000047882 */ /* 0x000fe40000000000 */
[----:B------:R-:W-:-:S05]  /*00d0*/  UIADD3 UR5, UPT, UPT, UR4, 0x14, URZ ;  /* 0x0000001404057890 */ /* 0x000fca000fffe0ff */
[----:B------:R-:W1:Y:S01]  /*00e0*/  S2UR UR7, SR_CTAID.X ;  /* 0x00000000000779c3 */ /* 0x000e620000002500 */
[----:B0-----:R-:W-:Y:S02]  /*00f0*/  ULEA UR4, UR6, UR4, 0x18 ;  /* 0x0000000406047291 */ /* 0x001fe4000f8ec0ff */
[----:B------:R-:W-:-:S04]  /*0100*/  ULEA UR5, UR6, UR5, 0x18 ;  /* 0x0000000506057291 */ /* 0x000fc8000f8ec0ff */
[C---:B------:R-:W-:Y:S02]  /*0110*/  LEA R7, R9.reuse, UR4, 0x2 ;  /* 0x0000000409077c11 */ /* 0x040fe4000f8e10ff */
[----:B------:R-:W-:Y:S01]  /*0120*/  LEA R9, R9, UR5, 0x2 ;  /* 0x0000000509097c11 */ /* 0x000fe2000f8e10ff */
[----:B-1----:R-:W-:Y:S02]  /*0130*/  ULEA UR4, UR7, UR5, 0x2 ;  /* 0x0000000507047291 */ /* 0x002fe4000f8e10ff */
[----:B--2---:R-:W-:Y:S04]  /*0140*/  STS [R7], R0 ;  /* 0x0000000007007388 */ /* 0x004fe80000000800 */
[----:B---3--:R-:W-:Y:S01]  /*0150*/  STS [R9], R6 ;  /* 0x0000000609007388 */ /* 0x008fe20000000800 */
[----:B------:R-:W-:Y:S06]  /*0160*/  BAR.SYNC.DEFER_BLOCKING 0x0 ;  /* 0x0000000000007b1d */ /* 0x000fec0000010000 */
[----:B------:R-:W-:Y:S04]  /*0170*/  LDS R8, [R7] ;  /* 0x0000000007087984 */ /* 0x000fe80000000800 */
[----:B------:R-:W0:Y:S02]  /*0180*/  LDS R11, [UR4] ;  /* 0x00000004ff0b7984 */ /* 0x000e240008000800 */
[----:B0-----:R-:W-:-:S13]  /*0190*/  ISETP.NE.AND P0, PT, R8, R11, PT ;  /* 0x0000000b0800720c */ /* 0x001fda0003f05270 */
[----:B------:R-:W-:Y:S05]  /*01a0*/  @P0 EXIT ;  /* 0x000000000000094d */ /* 0x000fea0003800000 */
[----:B------:R-:W-:Y:S04]  /*01b0*/  STG.E desc[UR8][R2.64], RZ ;  /* 0x000000ff02007986 */ /* 0x000fe8000c101908 */
[----:B------:R-:W-:Y:S01]  /*01c0*/  STG.E desc[UR8][R4.64], RZ ;  /* 0x000000ff04007986 */ /* 0x000fe2000c101908 */
[----:B------:R-:W-:Y:S05]  /*01d0*/  EXIT ;  /* 0x000000000000794d */ /* 0x000fea0003800000 */
.L_x_24:
        /* <DEDUP_REMOVED lines=10> */
.L_x_36:


//--------------------- .text._Z14generarTableroPiiiiP17curandStateXORWOW --------------------------
	.section	.text._Z14generarTableroPiiiiP17curandStateXORWOW,"ax",@progbits
	.align	128
        .global         _Z14generarTableroPiiiiP17curandStateXORWOW
        .type           _Z14generarTableroPiiiiP17curandStateXORWOW,@function
        .size           _Z14generarTableroPiiiiP17curandStateXORWOW,(.L_x_37 - _Z14generarTableroPiiiiP17curandStateXORWOW)
        .other          _Z14generarTableroPiiiiP17curandStateXORWOW,@"STO_CUDA_ENTRY STV_DEFAULT"
_Z14generarTableroPiiiiP17curandStateXORWOW:
.text._Z14generarTableroPiiiiP17curandStateXORWOW:
[----:B------:R-:W-:Y:S01]  /*0000*/  LDC R1, c[0x0][0x37c] ;  /* 0x0000df00ff017b82 */ /* 0x000fe20000000800 */
[----:B------:R-:W0:Y:S07]  /*0010*/  S2R R3, SR_TID.X ;  /* 0x0000000000037919 */ /* 0x000e2e0000002100 */
[----:B------:R-:W0:Y:S01]  /*0020*/  S2UR UR6, SR_CTAID.X ;  /* 0x00000000000679c3 */ /* 0x000e220000002500 */
[----:B------:R-:W1:Y:S01]  /*0030*/  LDCU.64 UR4, c[0x0][0x358] ;  /* 0x00006b00ff0477ac */ /* 0x000e620008000a00 */
[----:B------:R-:W-:Y:S01]  /*0040*/  IMAD.MOV.U32 R2, RZ, RZ, 0x5e618f55 ;  /* 0x5e618f55ff027424 */ /* 0x000fe200078e00ff */
[----:B------:R-:W2:Y:S01]  /*0050*/  S2R R5, SR_TID.Y ;  /* 0x0000000000057919 */ /* 0x000ea20000002200 */
[----:B------:R-:W-:Y:S01]  /*0060*/  IMAD.MOV.U32 R6, RZ, RZ, -0x6e0f1928 ;  /* 0x91f0e6d8ff067424 */ /* 0x000fe200078e00ff */
[----:B------:R-:W-:Y:S01]  /*0070*/  BSSY.RECONVERGENT B0, `(.L_x_25) ;  /* 0x00000e1000007945 */ /* 0x000fe20003800200 */
[----:B------:R-:W-:-:S02]  /*0080*/  IMAD.MOV.U32 R7, RZ, RZ, -0x75bd8fc ;  /* 0xf8a42704ff077424 */ /* 0x000fc400078e00ff */
[----:B------:R-:W0:Y:S01]  /*0090*/  LDC R0, c[0x0][0x360] ;  /* 0x0000d800ff007b82 */ /* 0x000e220000000800 */
[----:B------:R-:W-:Y:S02]  /*00a0*/  IMAD.MOV.U32 R10, RZ, RZ, -0x23270784 ;  /* 0xdcd8f87cff0a7424 */ /* 0x000fe400078e00ff */
[----:B------:R-:W-:-:S05]  /*00b0*/  IMAD.MOV.U32 R11, RZ, RZ, -0x7b3d0daa ;  /* 0x84c2f256ff0b7424 */ /* 0x000fca00078e00ff */
[----:B------:R-:W3:Y:S08]  /*00c0*/  LDC.64 R8, c[0x0][0x398] ;  /* 0x0000e600ff087b82 */ /* 0x000ef00000000a00 */
[----:B------:R-:W2:Y:S01]  /*00d0*/  LDC R12, c[0x0][0x364] ;  /* 0x0000d900ff0c7b82 */ /* 0x000ea20000000800 */
[----:B0-----:R-:W-:-:S07]  /*00e0*/  IMAD R0, R0, UR6, R3 ;  /* 0x0000000600007c24 */ /* 0x001fce000f8e0203 */
[----:B------:R-:W2:Y:S01]  /*00f0*/  S2UR UR6, SR_CTAID.Y ;  /* 0x00000000000679c3 */ /* 0x000ea20000002600 */
[----:B------:R-:W-:Y:S01]  /*0100*/  IMAD.MOV.U32 R3, RZ, RZ, -0x74397fae ;  /* 0x8bc68052ff037424 */ /* 0x000fe200078e00ff */
[C---:B------:R-:W-:Y:S01]  /*0110*/  ISETP.NE.AND P0, PT, R0.reuse, RZ, PT ;  /* 0x000000ff0000720c */ /* 0x040fe20003f05270 */
[----:B---3--:R-:W-:-:S05]  /*0120*/  IMAD.WIDE R8, R0, 0x30, R8 ;  /* 0x0000003000087825 */ /* 0x008fca00078e0208 */
[----:B-1----:R0:W-:Y:S04]  /*0130*/  STG.E.64 desc[UR4][R8.64], R2 ;  /* 0x0000000208007986 */ /* 0x0021e8000c101b04 */
[----:B------:R0:W-:Y:S04]  /*0140*/  STG.E.64 desc[UR4][R8.64+0x8], R6 ;  /* 0x0000080608007986 */ /* 0x0001e8000c101b04 */
[----:B------:R0:W-:Y:S01]  /*0150*/  STG.E.64 desc[UR4][R8.64+0x10], R10 ;  /* 0x0000100a08007986 */ /* 0x0001e2000c101b04 */
[----:B--2---:R-:W-:Y:S01]  /*0160*/  IMAD R12, R12, UR6, R5 ;  /* 0x000000060c0c7c24 */ /* 0x004fe2000f8e0205 */
[----:B------:R-:W-:Y:S06]  /*0170*/  @!P0 BRA `(.L_x_26) ;  /* 0x0000000c00408947 */ /* 0x000fec0003800000 */
[--C-:B------:R-:W-:Y:S01]  /*0180*/  SHF.R.S32.HI R13, RZ, 0x1f, R0.reuse ;  /* 0x0000001fff0d7819 */ /* 0x100fe20000011400 */
[----:B------:R-:W-:Y:S02]  /*0190*/  IMAD.MOV.U32 R14, RZ, RZ, RZ ;  /* 0x000000ffff0e7224 */ /* 0x000fe400078e00ff */
[----:B------:R-:W-:-:S07]  /*01a0*/  IMAD.MOV.U32 R16, RZ, RZ, R0 ;  /* 0x000000ffff107224 */ /* 0x000fce00078e0000 */
.L_x_32:
[----:B------:R-:W-:Y:S01]  /*01b0*/  LOP3.LUT R15, R16, 0x3, RZ, 0xc0, !PT ;  /* 0x00000003100f7812 */ /* 0x000fe200078ec0ff */
[----:B------:R-:W-:Y:S03]  /*01c0*/  BSSY.RECONVERGENT B1, `(.L_x_27) ;  /* 0x00000c5000017945 */ /* 0x000fe60003800200 */
[----:B------:R-:W-:-:S04]  /*01d0*/  ISETP.NE.U32.AND P0, PT, R15, RZ, PT ;  /* 0x000000ff0f00720c */ /* 0x000fc80003f05070 */
[----:B------:R-:W-:-:S13]  /*01e0*/  ISETP.NE.AND.EX P0, PT, RZ, RZ, PT, P0 ;  /* 0x000000ffff00720c */ /* 0x000fda0003f05300 */
[----:B-1----:R-:W-:Y:S05]  /*01f0*/  @!P0 BRA `(.L_x_28) ;  /* 0x0000000c00048947 */ /* 0x002fea0003800000 */
[----:B0-----:R-:W0:Y:S01]  /*0200*/  LDC.64 R6, c[0x4][RZ] ;  /* 0x01000000ff067b82 */ /* 0x001e220000000a00 */
[----:B------:R-:W-:Y:S02]  /*0210*/  IMAD.MOV.U32 R18, RZ, RZ, RZ ;  /* 0x000000ffff127224 */ /* 0x000fe400078e00ff */
[----:B0-----:R-:W-:-:S07]  /*0220*/  IMAD.WIDE.U32 R6, R14, 0xc80, R6 ;  /* 0x00000c800e067825 */ /* 0x001fce00078e0006 */
.L_x_31:
[----:B-1----:R-:W-:Y:S01]  /*0230*/  IMAD.MOV.U32 R17, RZ, RZ, RZ ;  /* 0x000000ffff117224 */ /* 0x002fe200078e00ff */
[----:B------:R-:W-:Y:S01]  /*0240*/  CS2R R4, SRZ ;  /* 0x0000000000047805 */ /* 0x000fe2000001ff00 */
[----:B------:R-:W-:Y:S01]  /*0250*/  IMAD.MOV.U32 R19, RZ, RZ, RZ ;  /* 0x000000ffff137224 */ /* 0x000fe200078e00ff */
[----:B------:R-:W-:-:S07]  /*0260*/  CS2R R2, SRZ ;  /* 0x0000000000027805 */ /* 0x000fce000001ff00 */
.L_x_30:
[----:B------:R-:W-:-:S05]  /*0270*/  IMAD.WIDE.U32 R10, R19, 0x4, R8 ;  /* 0x00000004130a7825 */ /* 0x000fca00078e0008 */
[----:B------:R0:W5:Y:S01]  /*0280*/  LDG.E R20, desc[UR4][R10.64+0x4] ;  /* 0x000004040a147981 */ /* 0x000162000c1e1900 */
[----:B------:R-:W-:Y:S02]  /*0290*/  IMAD.SHL.U32 R21, R19, 0x20, RZ ;  /* 0x0000002013157824 */ /* 0x000fe400078e00ff */
[----:B------:R-:W-:-:S07]  /*02a0*/  IMAD.MOV.U32 R22, RZ, RZ, RZ ;  /* 0x000000ffff167224 */ /* 0x000fce00078e00ff */
.L_x_29:
[----:B-----5:R-:W-:Y:S01]  /*02b0*/  SHF.R.U32.HI R25, RZ, R22, R20 ;  /* 0x00000016ff197219 */ /* 0x020fe20000011614 */
[----:B0-----:R-:W-:-:S03]  /*02c0*/  IMAD.IADD R10, R21, 0x1, R22 ;  /* 0x00000001150a7824 */ /* 0x001fc600078e0216 */
[----:B------:R-:W-:-:S04]  /*02d0*/  LOP3.LUT R11, R25, 0x1, RZ, 0xc0, !PT ;  /* 0x00000001190b7812 */ /* 0x000fc800078ec0ff */
[----:B------:R-:W-:Y:S01]  /*02e0*/  ISETP.NE.U32.AND P0, PT, R11, 0x1, PT ;  /* 0x000000010b00780c */ /* 0x000fe20003f05070 */
[----:B------:R-:W-:-:S03]  /*02f0*/  IMAD R11, R10, 0x5, RZ ;  /* 0x000000050a0b7824 */ /* 0x000fc600078e02ff */
[----:B------:R-:W-:Y:S01]  /*0300*/  R2P PR, R25, 0x7e ;  /* 0x0000007e19007804 */ /* 0x000fe20000000000 */
[----:B------:R-:W-:-:S08]  /*0310*/  IMAD.WIDE.U32 R10, R11, 0x4, R6 ;  /* 0x000000040b0a7825 */ /* 0x000fd000078e0006 */
[----:B------:R-:W2:Y:S04]  /*0320*/  @!P0 LDG.E R26, desc[UR4][R10.64+0x10] ;  /* 0x000010040a1a8981 */ /* 0x000ea8000c1e1900 */
[----:B------:R-:W3:Y:S04]  /*0330*/  @P1 LDG.E R28, desc[UR4][R10.64+0x24] ;  /* 0x000024040a1c1981 */ /* 0x000ee8000c1e1900 */
[----:B------:R-:W4:Y:S04]  /*0340*/  @!P0 LDG.E R24, desc[UR4][R10.64] ;  /* 0x000000040a188981 */ /* 0x000f28000c1e1900 */
[----:B------:R-:W4:Y:S04]  /*0350*/  @P2 LDG.E R23, desc[UR4][R10.64+0x38] ;  /* 0x000038040a172981 */ /* 0x000f28000c1e1900 */
[----:B------:R-:W4:Y:S01]  /*0360*/  @P1 LDG.E R27, desc[UR4][R10.64+0x20] ;  /* 0x000020040a1b1981 */ /* 0x000f22000c1e1900 */
[----:B--2---:R-:W-:-:S03]  /*0370*/  @!P0 LOP3.LUT R5, R5, R26, RZ, 0x3c, !PT ;  /* 0x0000001a05058212 */ /* 0x004fc600078e3cff */
[----:B------:R-:W2:Y:S01]  /*0380*/  @P3 LDG.E R26, desc[UR4][R10.64+0x4c] ;  /* 0x00004c040a1a3981 */ /* 0x000ea2000c1e1900 */
[----:B---3--:R-:W-:-:S03]  /*0390*/  @P1 LOP3.LUT R5, R5, R28, RZ, 0x3c, !PT ;  /* 0x0000001c05051212 */ /* 0x008fc600078e3cff */
[----:B------:R-:W3:Y:S01]  /*03a0*/  @P4 LDG.E R28, desc[UR4][R10.64+0x60] ;  /* 0x000060040a1c4981 */ /* 0x000ee2000c1e1900 */
[----:B----4-:R-:W-:-:S03]  /*03b0*/  @!P0 LOP3.LUT R17, R17, R24, RZ, 0x3c, !PT ;  /* 0x0000001811118212 */ /* 0x010fc600078e3cff */
[----:B------:R-:W4:Y:S01]  /*03c0*/  @!P0 LDG.E R24, desc[UR4][R10.64+0x8] ;  /* 0x000008040a188981 */ /* 0x000f22000c1e1900 */
[----:B------:R-:W-:-:S03]  /*03d0*/  @P2 LOP3.LUT R5, R5, R23, RZ, 0x3c, !PT ;  /* 0x0000001705052212 */ /* 0x000fc600078e3cff */
[----:B------:R-:W3:Y:S01]  /*03e0*/  @!P0 LDG.E R23, desc[UR4][R10.64+0x4] ;  /* 0x000004040a178981 */ /* 0x000ee2000c1e1900 */
[----:B--2---:R-:W-:-:S03]  /*03f0*/  @P3 LOP3.LUT R5, R5, R26, RZ, 0x3c, !PT ;  /* 0x0000001a05053212 */ /* 0x004fc600078e3cff */
[----:B------:R-:W2:Y:S01]  /*0400*/  @P5 LDG.E R26, desc[UR4][R10.64+0x74] ;  /* 0x000074040a1a5981 */ /* 0x000ea2000c1e1900 */
[----:B----4-:R-:W-:-:S03]  /*0410*/  @!P0 LOP3.LUT R3, R3, R24, RZ, 0x3c, !PT ;  /* 0x0000001803038212 */ /* 0x010fc600078e3cff */
[----:B------:R-:W4:Y:S01]  /*0420*/  @P1 LDG.E R24, desc[UR4][R10.64+0x14] ;  /* 0x000014040a181981 */ /* 0x000f22000c1e1900 */
[----:B---3--:R-:W-:-:S03]  /*0430*/  @!P0 LOP3.LUT R2, R2, R23, RZ, 0x3c, !PT ;  /* 0x0000001702028212 */ /* 0x008fc600078e3cff */
[----:B------:R-:W3:Y:S01]  /*0440*/  @!P0 LDG.E R23, desc[UR4][R10.64+0xc] ;  /* 0x00000c040a178981 */ /* 0x000ee2000c1e1900 */
[----:B------:R-:W-:-:S03]  /*0450*/  @P4 LOP3.LUT R5, R5, R28, RZ, 0x3c, !PT ;  /* 0x0000001c05054212 */ /* 0x000fc600078e3cff */
[----:B------:R-:W3:Y:S01]  /*0460*/  @P6 LDG.E R28, desc[UR4][R10.64+0x88] ;  /* 0x000088040a1c6981 */ /* 0x000ee2000c1e1900 */
[----:B--2---:R-:W-:-:S03]  /*0470*/  @P5 LOP3.LUT R5, R5, R26, RZ, 0x3c, !PT ;  /* 0x0000001a05055212 */ /* 0x004fc600078e3cff */
[----:B------:R-:W2:Y:S01]  /*0480*/  @P2 LDG.E R26, desc[UR4][R10.64+0x28] ;  /* 0x000028040a1a2981 */ /* 0x000ea2000c1e1900 */
[----:B----4-:R-:W-:-:S03]  /*0490*/  @P1 LOP3.LUT R17, R17, R24, RZ, 0x3c, !PT ;  /* 0x0000001811111212 */ /* 0x010fc600078e3cff */
[----:B------:R-:W4:Y:S01]  /*04a0*/  @P1 LDG.E R24, desc[UR4][R10.64+0x1c] ;  /* 0x00001c040a181981 */ /* 0x000f22000c1e1900 */
[----:B---3--:R-:W-:-:S03]  /*04b0*/  @!P0 LOP3.LUT R4, R4, R23, RZ, 0x3c, !PT ;  /* 0x0000001704048212 */ /* 0x008fc600078e3cff */
[----:B------:R-:W3:Y:S01]  /*04c0*/  @P1 LDG.E R23, desc[UR4][R10.64+0x18] ;  /* 0x000018040a171981 */ /* 0x000ee2000c1e1900 */
[----:B------:R-:W-:-:S03]  /*04d0*/  @P1 LOP3.LUT R4, R4, R27, RZ, 0x3c, !PT ;  /* 0x0000001b04041212 */ /* 0x000fc600078e3cff */
[----:B------:R-:W3:Y:S01]  /*04e0*/  @P2 LDG.E R27, desc[UR4][R10.64+0x34] ;  /* 0x000034040a1b2981 */ /* 0x000ee2000c1e1900 */
[----:B--2---:R-:W-:-:S03]  /*04f0*/  @P2 LOP3.LUT R17, R17, R26, RZ, 0x3c, !PT ;  /* 0x0000001a11112212 */ /* 0x004fc600078e3cff */
[----:B------:R-:W2:Y:S01]  /*0500*/  @P3 LDG.E R26, desc[UR4][R10.64+0x3c] ;  /* 0x00003c040a1a3981 */ /* 0x000ea2000c1e1900 */
[----:B----4-:R-:W-:-:S03]  /*0510*/  @P1 LOP3.LUT R3, R3, R24, RZ, 0x3c, !PT ;  /* 0x0000001803031212 */ /* 0x010fc600078e3cff */
[----:B------:R-:W4:Y:S01]  /*0520*/  @P2 LDG.E R24, desc[UR4][R10.64+0x30] ;  /* 0x000030040a182981 */ /* 0x000f22000c1e1900 */
[----:B---3--:R-:W-:-:S03]  /*0530*/  @P1 LOP3.LUT R2, R2, R23, RZ, 0x3c, !PT ;  /* 0x0000001702021212 */ /* 0x008fc600078e3cff */
        /* <DEDUP_REMOVED lines=25> */
[----:B------:R-:W-:Y:S02]  /*06d0*/  LOP3.LUT P0, RZ, R25, 0x80, RZ, 0xc0, !PT ;  /* 0x0000008019ff7812 */ /* 0x000fe4000780c0ff */
[----:B------:R-:W-:Y:S02]  /*06e0*/  @P5 LOP3.LUT R4, R4, R27, RZ, 0x3c, !PT ;  /* 0x0000001b04045212 */ /* 0x000fe400078e3cff */
[----:B------:R-:W3:Y:S01]  /*06f0*/  @P6 LDG.E R27, desc[UR4][R10.64+0x84] ;  /* 0x000084040a1b6981 */ /* 0x000ee2000c1e1900 */
[----:B--2---:R-:W-:-:S08]  /*0700*/  @P6 LOP3.LUT R17, R17, R26, RZ, 0x3c, !PT ;  /* 0x0000001a11116212 */ /* 0x004fd000078e3cff */
        /* <DEDUP_REMOVED lines=13> */
[----:B------:R-:W-:Y:S02]  /*07e0*/  @P6 LOP3.LUT R5, R5, R28, RZ, 0x3c, !PT ;  /* 0x0000001c05056212 */ /* 0x000fe400078e3cff */
[----:B------:R-:W-:Y:S02]  /*07f0*/  @P0 LOP3.LUT R4, R4, R27, RZ, 0x3c, !PT ;  /* 0x0000001b04040212 */ /* 0x000fe400078e3cff */
[----:B--2---:R-:W-:Y:S02]  /*0800*/  @P0 LOP3.LUT R5, R5, R26, RZ, 0x3c, !PT ;  /* 0x0000001a05050212 */ /* 0x004fe400078e3cff */
[----:B----4-:R-:W-:Y:S02]  /*0810*/  @P0 LOP3.LUT R3, R3, R24, RZ, 0x3c, !PT ;  /* 0x0000001803030212 */ /* 0x010fe400078e3cff */
[----:B---3--:R-:W-:Y:S02]  /*0820*/  @P0 LOP3.LUT R2, R2, R23, RZ, 0x3c, !PT ;  /* 0x0000001702020212 */ /* 0x008fe400078e3cff */
[----:B------:R-:W-:-:S13]  /*0830*/  R2P PR, R25.B1, 0x7f ;  /* 0x0000007f19007804 */ /* 0x000fda0000001000 */
[----:B------:R-:W2:Y:S04]  /*0840*/  @P0 LDG.E R23, desc[UR4][R10.64+0xa4] ;  /* 0x0000a4040a170981 */ /* 0x000ea8000c1e1900 */
[----:B------:R-:W3:Y:S04]  /*0850*/  @P0 LDG.E R24, desc[UR4][R10.64+0xa0] ;  /* 0x0000a0040a180981 */ /* 0x000ee8000c1e1900 */
[----:B------:R-:W4:Y:S04]  /*0860*/  @P0 LDG.E R26, desc[UR4][R10.64+0xa8] ;  /* 0x0000a8040a1a0981 */ /* 0x000f28000c1e1900 */
[----:B------:R-:W4:Y:S04]  /*0870*/  @P1 LDG.E R27, desc[UR4][R10.64+0xb8] ;  /* 0x0000b8040a1b1981 */ /* 0x000f28000c1e1900 */
[----:B------:R-:W4:Y:S01]  /*0880*/  @P2 LDG.E R28, desc[UR4][R10.64+0xc8] ;  /* 0x0000c8040a1c2981 */ /* 0x000f22000c1e1900 */
[----:B--2---:R-:W-:-:S03]  /*0890*/  @P0 LOP3.LUT R2, R2, R23, RZ, 0x3c, !PT ;  /* 0x0000001702020212 */ /* 0x004fc600078e3cff */
[----:B------:R-:W2:Y:S01]  /*08a0*/  @P0 LDG.E R23, desc[UR4][R10.64+0xac] ;  /* 0x0000ac040a170981 */ /* 0x000ea2000c1e1900 */
[----:B---3--:R-:W-:-:S03]  /*08b0*/  @P0 LOP3.LUT R17, R17, R24, RZ, 0x3c, !PT ;  /* 0x0000001811110212 */ /* 0x008fc600078e3cff */
[----:B------:R-:W3:Y:S01]  /*08c0*/  @P0 LDG.E R24, desc[UR4][R10.64+0xb0] ;  /* 0x0000b0040a180981 */ /* 0x000ee2000c1e1900 */
[----:B----4-:R-:W-:-:S03]  /*08d0*/  @P0 LOP3.LUT R3, R3, R26, RZ, 0x3c, !PT ;  /* 0x0000001a03030212 */ /* 0x010fc600078e3cff */
        /* <DEDUP_REMOVED lines=13> */
[----:B------:R-:W-:Y:S02]  /*09b0*/  @P1 LOP3.LUT R2, R2, R27, RZ, 0x3c, !PT ;  /* 0x0000001b02021212 */ /* 0x000fe400078e3cff */
[----:B------:R-:W-:Y:S02]  /*09c0*/  @P2 LOP3.LUT R17, R17, R28, RZ, 0x3c, !PT ;  /* 0x0000001c11112212 */ /* 0x000fe400078e3cff */
[----:B------:R-:W-:Y:S01]  /*09d0*/  LOP3.LUT P0, RZ, R25, 0x8000, RZ, 0xc0, !PT ;  /* 0x0000800019ff7812 */ /* 0x000fe2000780c0ff */
[----:B------:R-:W4:Y:S04]  /*09e0*/  @P4 LDG.E R28, desc[UR4][R10.64+0xf0] ;  /* 0x0000f0040a1c4981 */ /* 0x000f28000c1e1900 */
[----:B------:R-:W4:Y:S08]  /*09f0*/  @P2 LDG.E R25, desc[UR4][R10.64+0xd4] ;  /* 0x0000d4040a192981 */ /* 0x000f30000c1e1900 */
        /* <DEDUP_REMOVED lines=14> */
[----:B------:R-:W-:Y:S01]  /*0ae0*/  @P4 LOP3.LUT R17, R17, R28, RZ, 0x3c, !PT ;  /* 0x0000001c11114212 */ /* 0x000fe200078e3cff */
        /* <DEDUP_REMOVED lines=14> */
[----:B------:R-:W-:-:S03]  /*0bd0*/  @P4 LOP3.LUT R2, R2, R25, RZ, 0x3c, !PT ;  /* 0x0000001902024212 */ /* 0x000fc600078e3cff */
        /* <DEDUP_REMOVED lines=17> */
[----:B------:R-:W-:-:S05]  /*0cf0*/  VIADD R22, R22, 0x10 ;  /* 0x0000001016167836 */ /* 0x000fca0000000000 */
[----:B------:R-:W-:Y:S02]  /*0d00*/  ISETP.NE.AND P1, PT, R22, 0x20, PT ;  /* 0x000000201600780c */ /* 0x000fe40003f25270 */
[----:B------:R-:W-:Y:S02]  /*0d10*/  @P0 LOP3.LUT R17, R17, R28, RZ, 0x3c, !PT ;  /* 0x0000001c11110212 */ /* 0x000fe400078e3cff */
[----:B------:R-:W-:Y:S02]  /*0d20*/  @P0 LOP3.LUT R2, R2, R25, RZ, 0x3c, !PT ;  /* 0x0000001902020212 */ /* 0x000fe400078e3cff */
[----:B--2---:R-:W-:Y:S02]  /*0d30*/  @P6 LOP3.LUT R4, R4, R23, RZ, 0x3c, !PT ;  /* 0x0000001704046212 */ /* 0x004fe400078e3cff */
[----:B---3--:R-:W-:Y:S02]  /*0d40*/  @P0 LOP3.LUT R3, R3, R24, RZ, 0x3c, !PT ;  /* 0x0000001803030212 */ /* 0x008fe400078e3cff */
[----:B------:R-:W-:-:S02]  /*0d50*/  @P0 LOP3.LUT R4, R4, R27, RZ, 0x3c, !PT ;  /* 0x0000001b04040212 */ /* 0x000fc400078e3cff */
[----:B----4-:R-:W-:Y:S01]  /*0d60*/  @P0 LOP3.LUT R5, R5, R26, RZ, 0x3c, !PT ;  /* 0x0000001a05050212 */ /* 0x010fe200078e3cff */
[----:B------:R-:W-:Y:S06]  /*0d70*/  @P1 BRA `(.L_x_29) ;  /* 0xfffffff4004c1947 */ /* 0x000fec000383ffff */
[----:B------:R-:W-:-:S05]  /*0d80*/  VIADD R19, R19, 0x1 ;  /* 0x0000000113137836 */ /* 0x000fca0000000000 */
[----:B------:R-:W-:-:S13]  /*0d90*/  ISETP.NE.AND P0, PT, R19, 0x5, PT ;  /* 0x000000051300780c */ /* 0x000fda0003f05270 */
[----:B------:R-:W-:Y:S05]  /*0da0*/  @P0 BRA `(.L_x_30) ;  /* 0xfffffff400300947 */ /* 0x000fea000383ffff */
[----:B------:R1:W-:Y:S01]  /*0db0*/  STG.E.64 desc[UR4][R8.64+0x8], R2 ;  /* 0x0000080208007986 */ /* 0x0003e2000c101b04 */
[----:B------:R-:W-:-:S03]  /*0dc0*/  VIADD R18, R18, 0x1 ;  /* 0x0000000112127836 */ /* 0x000fc60000000000 */
[----:B------:R1:W-:Y:S02]  /*0dd0*/  STG.E.64 desc[UR4][R8.64+0x10], R4 ;  /* 0x0000100408007986 */ /* 0x0003e4000c101b04 */
[----:B------:R-:W-:Y:S02]  /*0de0*/  ISETP.GE.U32.AND P0, PT, R18, R15, PT ;  /* 0x0000000f1200720c */ /* 0x000fe40003f06070 */
[----:B------:R1:W-:Y:S11]  /*0df0*/  STG.E desc[UR4][R8.64+0x4], R17 ;  /* 0x0000041108007986 */ /* 0x0003f6000c101904 */
[----:B------:R-:W-:Y:S05]  /*0e00*/  @!P0 BRA `(.L_x_31) ;  /* 0xfffffff400088947 */ /* 0x000fea000383ffff */
.L_x_28:
[----:B------:R-:W-:Y:S05]  /*0e10*/  BSYNC.RECONVERGENT B1 ;  /* 0x0000000000017941 */ /* 0x000fea0003800200 */
.L_x_27:
[----:B------:R-:W-:Y:S01]  /*0e20*/  ISETP.GT.U32.AND P0, PT, R16, 0x3, PT ;  /* 0x000000031000780c */ /* 0x000fe20003f04070 */
[----:B------:R-:W-:Y:S01]  /*0e30*/  VIADD R14, R14, 0x1 ;  /* 0x000000010e0e7836 */ /* 0x000fe20000000000 */
[--C-:B------:R-:W-:Y:S02]  /*0e40*/  SHF.R.U64 R16, R16, 0x2, R13.reuse ;  /* 0x0000000210107819 */ /* 0x100fe4000000120d */
[----:B------:R-:W-:Y:S02]  /*0e50*/  ISETP.GT.U32.AND.EX P0, PT, R13, RZ, PT, P0 ;  /* 0x000000ff0d00720c */ /* 0x000fe40003f04100 */
[----:B------:R-:W-:-:S11]  /*0e60*/  SHF.R.U32.HI R13, RZ, 0x2, R13 ;  /* 0x00000002ff0d7819 */ /* 0x000fd6000001160d */
[----:B------:R-:W-:Y:S05]  /*0e70*/  @P0 BRA `(.L_x_32) ;  /* 0xfffffff000cc0947 */ /* 0x000fea000383ffff */
.L_x_26:
[----:B------:R-:W-:Y:S05]  /*0e80*/  BSYNC.RECONVERGENT B0 ;  /* 0x0000000000007941 */ /* 0x000fea0003800200 */
.L_x_25:
[----:B------:R-:W2:Y:S01]  /*0e90*/  LDCU.64 UR6, c[0x0][0x388] ;  /* 0x00007100ff0677ac */ /* 0x000ea20008000a00 */
[----:B------:R3:W-:Y:S04]  /*0ea0*/  STG.E.64 desc[UR4][R8.64+0x18], RZ ;  /* 0x000018ff08007986 */ /* 0x0007e8000c101b04 */
[----:B------:R3:W-:Y:S04]  /*0eb0*/  STG.E desc[UR4][R8.64+0x20], RZ ;  /* 0x000020ff08007986 */ /* 0x0007e8000c101904 */
[----:B------:R3:W-:Y:S01]  /*0ec0*/  STG.E.64 desc[UR4][R8.64+0x28], RZ ;  /* 0x000028ff08007986 */ /* 0x0007e2000c101b04 */
[----:B--2---:R-:W-:-:S04]  /*0ed0*/  ISETP.GE.AND P0, PT, R12, UR6, PT ;  /* 0x000000060c007c0c */ /* 0x004fc8000bf06270 */
[----:B------:R-:W-:-:S13]  /*0ee0*/  ISETP.GE.OR P0, PT, R0, UR7, P0 ;  /* 0x0000000700007c0c */ /* 0x000fda0008706670 */
[----:B---3--:R-:W-:Y:S05]  /*0ef0*/  @P0 EXIT ;  /* 0x000000000000094d */ /* 0x008fea0003800000 */
[----:B0-----:R-:W-:Y:S01]  /*0f00*/  IMAD R11, R12, UR7, RZ ;  /* 0x000000070c0b7c24 */ /* 0x001fe2000f8e02ff */
[----:B------:R-:W0:Y:S03]  /*0f10*/  LDCU UR6, c[0x0][0x390] ;  /* 0x00007200ff0677ac */ /* 0x000e260008000800 */
[----:B-1----:R-:W-:-:S05]  /*0f20*/  IMAD.WIDE R8, R11, 0x30, R8 ;  /* 0x000000300b087825 */ /* 0x002fca00078e0208 */
[----:B------:R-:W2:Y:S04]  /*0f30*/  LDG.E.64 R6, desc[UR4][R8.64] ;  /* 0x0000000408067981 */ /* 0x000ea8000c1e1b00 */
[----:B------:R-:W3:Y:S04]  /*0f40*/  LDG.E.64 R2, desc[UR4][R8.64+0x10] ;  /* 0x0000100408027981 */ /* 0x000ee8000c1e1b00 */
[----:B------:R-:W4:Y:S01]  /*0f50*/  LDG.E.64 R4, desc[UR4][R8.64+0x8] ;  /* 0x0000080408047981 */ /* 0x000f22000c1e1b00 */
[----:B------:R-:W-:Y:S01]  /*0f60*/  IMAD.IADD R11, R0, 0x1, R11 ;  /* 0x00000001000b7824 */ /* 0x000fe200078e020b */
[----:B0-----:R-:W0:Y:S01]  /*0f70*/  I2F.U32.RP R13, UR6 ;  /* 0x00000006000d7d06 */ /* 0x001e220008209000 */
[----:B------:R-:W-:-:S07]  /*0f80*/  ISETP.NE.U32.AND P1, PT, RZ, UR6, PT ;  /* 0x00000006ff007c0c */ /* 0x000fce000bf25070 */
[----:B0-----:R-:W0:Y:S02]  /*0f90*/  MUFU.RCP R13, R13 ;  /* 0x0000000d000d7308 */ /* 0x001e240000001000 */
[----:B0-----:R-:W-:-:S06]  /*0fa0*/  VIADD R14, R13, 0xffffffe ;  /* 0x0ffffffe0d0e7836 */ /* 0x001fcc0000000000 */
[----:B------:R0:W1:Y:S02]  /*0fb0*/  F2I.FTZ.U32.TRUNC.NTZ R15, R14 ;  /* 0x0000000e000f7305 */ /* 0x000064000021f000 */
[----:B0-----:R-:W-:Y:S02]  /*0fc0*/  IMAD.MOV.U32 R14, RZ, RZ, RZ ;  /* 0x000000ffff0e7224 */ /* 0x001fe400078e00ff */
[----:B-1----:R-:W-:Y:S01]  /*0fd0*/  IMAD.MOV R16, RZ, RZ, -R15 ;  /* 0x000000ffff107224 */ /* 0x002fe200078e0a0f */
[----:B--2---:R-:W-:Y:S01]  /*0fe0*/  SHF.R.U32.HI R10, RZ, 0x2, R7 ;  /* 0x00000002ff0a7819 */ /* 0x004fe20000011607 */
[----:B------:R-:W-:-:S03]  /*0ff0*/  VIADD R6, R6, 0x587c5 ;  /* 0x000587c506067836 */ /* 0x000fc60000000000 */
[----:B------:R-:W-:Y:S01]  /*1000*/  LOP3.LUT R10, R10, R7, RZ, 0x3c, !PT ;  /* 0x000000070a0a7212 */ /* 0x000fe200078e3cff */
[----:B---3--:R-:W-:-:S04]  /*1010*/  IMAD.SHL.U32 R7, R3, 0x10, RZ ;  /* 0x0000001003077824 */ /* 0x008fc800078e00ff */
[----:B------:R-:W-:-:S05]  /*1020*/  IMAD.SHL.U32 R12, R10, 0x2, RZ ;  /* 0x000000020a0c7824 */ /* 0x000fca00078e00ff */
[----:B------:R-:W-:Y:S01]  /*1030*/  LOP3.LUT R12, R10, R12, R7, 0x96, !PT ;  /* 0x0000000c0a0c7212 */ /* 0x000fe200078e9607 */
[----:B------:R-:W-:-:S03]  /*1040*/  IMAD R7, R16, UR6, RZ ;  /* 0x0000000610077c24 */ /* 0x000fc6000f8e02ff */
[----:B------:R-:W-:Y:S01]  /*1050*/  LOP3.LUT R13, R12, R3, RZ, 0x3c, !PT ;  /* 0x000000030c0d7212 */ /* 0x000fe200078e3cff */
[----:B------:R-:W-:-:S04]  /*1060*/  IMAD.HI.U32 R14, R15, R7, R14 ;  /* 0x000000070f0e7227 */ /* 0x000fc800078e000e */
[----:B------:R-:W-:Y:S02]  /*1070*/  IMAD.IADD R7, R13, 0x1, R6 ;  /* 0x000000010d077824 */ /* 0x000fe400078e0206 */
[----:B------:R-:W-:Y:S02]  /*1080*/  IMAD.MOV.U32 R12, RZ, RZ, R3 ;  /* 0x000000ffff0c7224 */ /* 0x000fe400078e0003 */
[----:B------:R-:W-:-:S03]  /*1090*/  IMAD.HI.U32 R14, R14, R7, RZ ;  /* 0x000000070e0e7227 */ /* 0x000fc600078e00ff */
[----:B------:R-:W-:Y:S01]  /*10a0*/  STG.E.64 desc[UR4][R8.64+0x10], R12 ;  /* 0x0000100c08007986 */ /* 0x000fe2000c101b04 */
[----:B------:R-:W-:-:S04]  /*10b0*/  IMAD.MOV R14, RZ, RZ, -R14 ;  /* 0x000000ffff0e7224 */ /* 0x000fc800078e0a0e */
[----:B------:R-:W-:Y:S02]  /*10c0*/  IMAD R16, R14, UR6, R7 ;  /* 0x000000060e107c24 */ /* 0x000fe4000f8e0207 */
[----:B------:R-:W0:Y:S01]  /*10d0*/  LDC.64 R14, c[0x0][0x380] ;  /* 0x0000e000ff0e7b82 */ /* 0x000e220000000a00 */
[----:B----4-:R-:W-:Y:S02]  /*10e0*/  IMAD.MOV.U32 R7, RZ, RZ, R4 ;  /* 0x000000ffff077224 */ /* 0x010fe400078e0004 */
[----:B------:R-:W-:-:S03]  /*10f0*/  ISETP.GE.U32.AND P0, PT, R16, UR6, PT ;  /* 0x0000000610007c0c */ /* 0x000fc6000bf06070 */
[----:B------:R-:W-:Y:S10]  /*1100*/  STG.E.64 desc[UR4][R8.64], R6 ;  /* 0x0000000608007986 */ /* 0x000ff4000c101b04 */
[----:B------:R-:W-:-:S05]  /*1110*/  @P0 VIADD R16, R16, -UR6 ;  /* 0x8000000610100c36 */ /* 0x000fca0008000000 */
[----:B------:R-:W-:Y:S01]  /*1120*/  ISETP.GE.U32.AND P0, PT, R16, UR6, PT ;  /* 0x0000000610007c0c */ /* 0x000fe2000bf06070 */
[----:B0-----:R-:W-:-:S04]  /*1130*/  IMAD.WIDE R10, R11, 0x4, R14 ;  /* 0x000000040b0a7825 */ /* 0x001fc800078e020e */
[----:B------:R-:W-:Y:S02]  /*1140*/  IMAD.MOV.U32 R15, RZ, RZ, R2 ;  /* 0x000000ffff0f7224 */ /* 0x000fe400078e0002 */
[----:B------:R-:W-:-:S06]  /*1150*/  IMAD.MOV.U32 R14, RZ, RZ, R5 ;  /* 0x000000ffff0e7224 */ /* 0x000fcc00078e0005 */
[----:B------:R-:W-:Y:S01]  /*1160*/  @P0 VIADD R16, R16, -UR6 ;  /* 0x8000000610100c36 */ /* 0x000fe20008000000 */
[----:B------:R-:W-:Y:S01]  /*1170*/  @!P1 LOP3.LUT R16, RZ, UR6, RZ, 0x33, !PT ;  /* 0x00000006ff109c12 */ /* 0x000fe2000f8e33ff */
[----:B------:R-:W-:Y:S04]  /*1180*/  STG.E.64 desc[UR4][R8.64+0x8], R14 ;  /* 0x0000080e08007986 */ /* 0x000fe8000c101b04 */
[----:B------:R-:W-:-:S05]  /*1190*/  VIADD R3, R16, 0x1 ;  /* 0x0000000110037836 */ /* 0x000fca0000000000 */
[----:B------:R-:W-:Y:S01]  /*11a0*/  STG.E desc[UR4][R10.64], R3 ;  /* 0x000000030a007986 */ /* 0x000fe2000c101904 */
[----:B------:R-:W-:Y:S05]  /*11b0*/  EXIT ;  /* 0x000000000000794d */ /* 0x000fea0003800000 */
.L_x_33:
        /* <DEDUP_REMOVED lines=12> */
.L_x_37:


//--------------------- .nv.global.init           --------------------------
	.section	.nv.global.init,"aw",@progbits
	.align	4
.nv.global.init:
	.type		mrg32k3aM1SubSeq,@object
	.size		mrg32k3aM1SubSeq,(mrg32k3aM2SubSeq - mrg32k3aM1SubSeq)
mrg32k3aM1SubSeq:
        /*0000*/ 	.byte	0x0b, 0xcc, 0xee, 0x04, 0x73, 0x29, 0x8b, 0x6f, 0xf6, 0x53, 0x03, 0xf6, 0x23, 0xf6, 0xea, 0xda
        /* <DEDUP_REMOVED lines=125> */
	.type		mrg32k3aM2SubSeq,@object
	.size		mrg32k3aM2SubSeq,(mrg32k3aM1 - mrg32k3aM2SubSeq)
mrg32k3aM2SubSeq:
        /* <DEDUP_REMOVED lines=126> */
	.type		mrg32k3aM1,@object
	.size		mrg32k3aM1,(mrg32k3aM1Seq - mrg32k3aM1)
mrg32k3aM1:
        /* <DEDUP_REMOVED lines=144> */
	.type		mrg32k3aM1Seq,@object
	.size		mrg32k3aM1Seq,(mrg32k3aM2 - mrg32k3aM1Seq)
mrg32k3aM1Seq:
        /* <DEDUP_REMOVED lines=144> */
	.type		mrg32k3aM2,@object
	.size		mrg32k3aM2,(mrg32k3aM2Seq - mrg32k3aM2)
mrg32k3aM2:
        /* <DEDUP_REMOVED lines=144> */
	.type		mrg32k3aM2Seq,@object
	.size		mrg32k3aM2Seq,(precalc_xorwow_matrix - mrg32k3aM2Seq)
mrg32k3aM2Seq:
        /* <DEDUP_REMOVED lines=144> */
	.type		precalc_xorwow_matrix,@object
	.size		precalc_xorwow_matrix,(precalc_xorwow_offset_matrix - precalc_xorwow_matrix)
precalc_xorwow_matrix:
        /* <DEDUP_REMOVED lines=6400> */
	.type		precalc_xorwow_offset_matrix,@object
	.size		precalc_xorwow_offset_matrix,(.L_1 - precalc_xorwow_offset_matrix)
precalc_xorwow_offset_matrix:
        /* <DEDUP_REMOVED lines=6400> */
.L_1:


//--------------------- .nv.shared.reserved.0     --------------------------
	.section	.nv.shared.reserved.0,"aw",@nobits
	.weak		__nv_reservedSMEM_offset_0_alias
	.size		__nv_reservedSMEM_offset_0_alias, 0, 64
	.other		__nv_reservedSMEM_offset_0_alias,@"STO_CUDA_RESERVED_SHARED STV_DEFAULT"
__nv_reservedSMEM_offset_0_alias:
	.zero		0
	.zero		64


//--------------------- .nv.shared._Z15checkAndReplacePiii --------------------------
	.section	.nv.shared._Z15checkAndReplacePiii,"aw",@nobits
	.sectionflags	@""
	.align	4
.nv.shared._Z15checkAndReplacePiii:
	.zero		1064


//--------------------- .nv.constant0._Z12activarBombaPiibii --------------------------
	.section	.nv.constant0._Z12activarBombaPiibii,"a",@progbits
	.sectionflags	@""
	.align	4
.nv.constant0._Z12activarBombaPiibii:
	.zero		920


//--------------------- .nv.constant0._Z15eliminarBloquesPiiii --------------------------
	.section	.nv.constant0._Z15eliminarBloquesPiiii,"a",@progbits
	.sectionflags	@""
	.align	4
.nv.constant0._Z15eliminarBloquesPiiii:
	.zero		916


//--------------------- .nv.constant0._Z15checkAndReplacePiii --------------------------
	.section	.nv.constant0._Z15checkAndReplacePiii,"a",@progbits
	.sectionflags	@""
	.align	4
.nv.constant0._Z15checkAndReplacePiii:
	.zero		912


//--------------------- .nv.constant0._Z14generarTableroPiiiiP17curandStateXORWOW --------------------------
	.section	.nv.constant0._Z14generarTableroPiiiiP17curandStateXORWOW,"a",@progbits
	.sectionflags	@""
	.align	4
.nv.constant0._Z14generarTableroPiiiiP17curandStateXORWOW:
	.zero		928


//--------------------- SYMBOLS --------------------------

	.type		.nv.reservedSmem.offset0,@object
	.size		.nv.reservedSmem.offset0,0x4
	.type		.nv.reservedSmem.cap,@object
	.size		.nv.reservedSmem.cap,0x4
